	.target	sm_90a

	.elftype	@"ET_EXEC"


//--------------------- .note.nv.tkinfo           --------------------------
	.section	.note.nv.tkinfo,"",@"SHT_NOTE"
	.sectionflags	@"SHF_NOTE_NV_TKINFO"
	.tkinfo
        /*0018*/ 	.word	0x00000002
        /*0030*/ 	.string	""
        /*0030*/ 	.string	"ptxas"
        /*0030*/ 	.string	"Cuda compilation tools, release 13.0, V13.0.88"
        /*0030*/ 	.string	"Build cuda_13.0.r13.0/compiler.36424714_0"
        /*0030*/ 	.string	"-arch sm_90a -m 64 "



//--------------------- .note.nv.cuinfo           --------------------------
	.section	.note.nv.cuinfo,"",@"SHT_NOTE"
	.sectionflags	@"SHF_NOTE_NV_CUINFO"
        /*0018*/ 	.short	0x0002
        /*001a*/ 	.short	0x005a
        /*001c*/ 	.short	0x0082
	.zero		2


//--------------------- .nv.info                  --------------------------
	.section	.nv.info,"",@"SHT_CUDA_INFO"
	.align	4


	//----- nvinfo : EIATTR_REGCOUNT
	.align		4
        /*0000*/ 	.byte	0x04, 0x2f
        /*0002*/ 	.short	(.L_15 - .L_14)
	.align		4
.L_14:
        /*0004*/ 	.word	index@(_ZN7cutlass13device_kernelINS_4gemm6kernel13GemmUniversalIN4cute5tupleIJiiiiEEENS1_10collective13CollectiveMmaINS1_34MainloopSm90TmaGmmaWarpSpecializedILi7ENS5_IJNS4_1CILi2EEENSA_ILi1EEESC_EEENS1_35KernelTmaWarpSpecializedCooperativeEEENS5_IJNSA_ILi128EEENSA_ILi112EEENSA_ILi64EEEEEENS_6half_tENS5_IJlSC_lEEESK_SL_NS4_8TiledMMAINS4_8MMA_AtomIJNS4_4SM904GMMA25MMA_64x16x16_F32F16F16_SSILNSP_5MajorE0ELSR_0ELNSP_7ScaleInE1ELSS_1EEEEEENS4_6LayoutISD_NS5_IJSC_NSA_ILi0EEESW_EEEEENS5_IJNS4_10UnderscoreESZ_SZ_EEEEENS4_13SM90_TMA_LOADENS4_14ComposedLayoutINS4_7SwizzleILi3ELi4ELi3EEENS4_18smem_ptr_flag_bitsILi16EEENSV_INS5_IJNSA_ILi8EEESI_EEENS5_IJSI_SC_EEEEEEEvNS4_8identityENS4_23SM90_TMA_LOAD_MULTICASTES1C_vS1D_EENS_8epilogue10collective6detail29Sm90TmaWarpSpecializedAdapterINS1H_15DefaultEpilogueISK_SL_SL_NS1G_6thread17LinearCombinationISK_Li1EffLNS1L_9ScaleType4KindE0ELNS_15FloatRoundStyleE2ESK_EENS1_15EpilogueDefaultEEEEEvvEEEEvNT_6ParamsE)
        /*0008*/ 	.word	0x000000a8


	//----- nvinfo : EIATTR_FRAME_SIZE
	.align		4
.L_15:
        /*000c*/ 	.byte	0x04, 0x11
        /*000e*/ 	.short	(.L_17 - .L_16)
	.align		4
.L_16:
        /*0010*/ 	.word	index@(_ZN7cutlass13device_kernelINS_4gemm6kernel13GemmUniversalIN4cute5tupleIJiiiiEEENS1_10collective13CollectiveMmaINS1_34MainloopSm90TmaGmmaWarpSpecializedILi7ENS5_IJNS4_1CILi2EEENSA_ILi1EEESC_EEENS1_35KernelTmaWarpSpecializedCooperativeEEENS5_IJNSA_ILi128EEENSA_ILi112EEENSA_ILi64EEEEEENS_6half_tENS5_IJlSC_lEEESK_SL_NS4_8TiledMMAINS4_8MMA_AtomIJNS4_4SM904GMMA25MMA_64x16x16_F32F16F16_SSILNSP_5MajorE0ELSR_0ELNSP_7ScaleInE1ELSS_1EEEEEENS4_6LayoutISD_NS5_IJSC_NSA_ILi0EEESW_EEEEENS5_IJNS4_10UnderscoreESZ_SZ_EEEEENS4_13SM90_TMA_LOADENS4_14ComposedLayoutINS4_7SwizzleILi3ELi4ELi3EEENS4_18smem_ptr_flag_bitsILi16EEENSV_INS5_IJNSA_ILi8EEESI_EEENS5_IJSI_SC_EEEEEEEvNS4_8identityENS4_23SM90_TMA_LOAD_MULTICASTES1C_vS1D_EENS_8epilogue10collective6detail29Sm90TmaWarpSpecializedAdapterINS1H_15DefaultEpilogueISK_SL_SL_NS1G_6thread17LinearCombinationISK_Li1EffLNS1L_9ScaleType4KindE0ELNS_15FloatRoundStyleE2ESK_EENS1_15EpilogueDefaultEEEEEvvEEEEvNT_6ParamsE)
        /*0014*/ 	.word	0x00000000


	//----- nvinfo : EIATTR_MIN_STACK_SIZE
	.align		4
.L_17:
        /*0018*/ 	.byte	0x04, 0x12
        /*001a*/ 	.short	(.L_19 - .L_18)
	.align		4
.L_18:
        /*001c*/ 	.word	index@(_ZN7cutlass13device_kernelINS_4gemm6kernel13GemmUniversalIN4cute5tupleIJiiiiEEENS1_10collective13CollectiveMmaINS1_34MainloopSm90TmaGmmaWarpSpecializedILi7ENS5_IJNS4_1CILi2EEENSA_ILi1EEESC_EEENS1_35KernelTmaWarpSpecializedCooperativeEEENS5_IJNSA_ILi128EEENSA_ILi112EEENSA_ILi64EEEEEENS_6half_tENS5_IJlSC_lEEESK_SL_NS4_8TiledMMAINS4_8MMA_AtomIJNS4_4SM904GMMA25MMA_64x16x16_F32F16F16_SSILNSP_5MajorE0ELSR_0ELNSP_7ScaleInE1ELSS_1EEEEEENS4_6LayoutISD_NS5_IJSC_NSA_ILi0EEESW_EEEEENS5_IJNS4_10UnderscoreESZ_SZ_EEEEENS4_13SM90_TMA_LOADENS4_14ComposedLayoutINS4_7SwizzleILi3ELi4ELi3EEENS4_18smem_ptr_flag_bitsILi16EEENSV_INS5_IJNSA_ILi8EEESI_EEENS5_IJSI_SC_EEEEEEEvNS4_8identityENS4_23SM90_TMA_LOAD_MULTICASTES1C_vS1D_EENS_8epilogue10collective6detail29Sm90TmaWarpSpecializedAdapterINS1H_15DefaultEpilogueISK_SL_SL_NS1G_6thread17LinearCombinationISK_Li1EffLNS1L_9ScaleType4KindE0ELNS_15FloatRoundStyleE2ESK_EENS1_15EpilogueDefaultEEEEEvvEEEEvNT_6ParamsE)
        /*0020*/ 	.word	0x00000000
.L_19:


//--------------------- .nv.compat                --------------------------
	.section	.nv.compat,"",@"SHT_CUDA_COMPAT_INFO"
	.align	4
        /*0000*/ 	.byte	0x02, 0x09, 0x01, 0x00, 0x02, 0x02, 0x04, 0x00, 0x02, 0x05, 0x05, 0x00, 0x03, 0x07, 0x01, 0x01
        /*0010*/ 	.byte	0x02, 0x03, 0x01, 0x00, 0x02, 0x06, 0x01, 0x00, 0x04, 0x0b, 0x08, 0x00, 0x00, 0x00, 0x00, 0x00
        /*0020*/ 	.byte	0x00, 0x00, 0x00, 0x00


//--------------------- .nv.info._ZN7cutlass13device_kernelINS_4gemm6kernel13GemmUniversalIN4cute5tupleIJiiiiEEENS1_10collective13CollectiveMmaINS1_34MainloopSm90TmaGmmaWarpSpecializedILi7ENS5_IJNS4_1CILi2EEENSA_ILi1EEESC_EEENS1_35KernelTmaWarpSpecializedCooperativeEEENS5_IJNSA_ILi128EEENSA_ILi112EEENSA_ILi64EEEEEENS_6half_tENS5_IJlSC_lEEESK_SL_NS4_8TiledMMAINS4_8MMA_AtomIJNS4_4SM904GMMA25MMA_64x16x16_F32F16F16_SSILNSP_5MajorE0ELSR_0ELNSP_7ScaleInE1ELSS_1EEEEEENS4_6LayoutISD_NS5_IJSC_NSA_ILi0EEESW_EEEEENS5_IJNS4_10UnderscoreESZ_SZ_EEEEENS4_13SM90_TMA_LOADENS4_14ComposedLayoutINS4_7SwizzleILi3ELi4ELi3EEENS4_18smem_ptr_flag_bitsILi16EEENSV_INS5_IJNSA_ILi8EEESI_EEENS5_IJSI_SC_EEEEEEEvNS4_8identityENS4_23SM90_TMA_LOAD_MULTICASTES1C_vS1D_EENS_8epilogue10collective6detail29Sm90TmaWarpSpecializedAdapterINS1H_15DefaultEpilogueISK_SL_SL_NS1G_6thread17LinearCombinationISK_Li1EffLNS1L_9ScaleType4KindE0ELNS_15FloatRoundStyleE2ESK_EENS1_15EpilogueDefaultEEEEEvvEEEEvNT_6ParamsE --------------------------
	.section	.nv.info._ZN7cutlass13device_kernelINS_4gemm6kernel13GemmUniversalIN4cute5tupleIJiiiiEEENS1_10collective13CollectiveMmaINS1_34MainloopSm90TmaGmmaWarpSpecializedILi7ENS5_IJNS4_1CILi2EEENSA_ILi1EEESC_EEENS1_35KernelTmaWarpSpecializedCooperativeEEENS5_IJNSA_ILi128EEENSA_ILi112EEENSA_ILi64EEEEEENS_6half_tENS5_IJlSC_lEEESK_SL_NS4_8TiledMMAINS4_8MMA_AtomIJNS4_4SM904GMMA25MMA_64x16x16_F32F16F16_SSILNSP_5MajorE0ELSR_0ELNSP_7ScaleInE1ELSS_1EEEEEENS4_6LayoutISD_NS5_IJSC_NSA_ILi0EEESW_EEEEENS5_IJNS4_10UnderscoreESZ_SZ_EEEEENS4_13SM90_TMA_LOADENS4_14ComposedLayoutINS4_7SwizzleILi3ELi4ELi3EEENS4_18smem_ptr_flag_bitsILi16EEENSV_INS5_IJNSA_ILi8EEESI_EEENS5_IJSI_SC_EEEEEEEvNS4_8identityENS4_23SM90_TMA_LOAD_MULTICASTES1C_vS1D_EENS_8epilogue10collective6detail29Sm90TmaWarpSpecializedAdapterINS1H_15DefaultEpilogueISK_SL_SL_NS1G_6thread17LinearCombinationISK_Li1EffLNS1L_9ScaleType4KindE0ELNS_15FloatRoundStyleE2ESK_EENS1_15EpilogueDefaultEEEEEvvEEEEvNT_6ParamsE,"",@"SHT_CUDA_INFO"
	.sectionflags	@""
	.align	4


	//----- nvinfo : EIATTR_CUDA_API_VERSION
	.align		4
        /*0000*/ 	.byte	0x04, 0x37
        /*0002*/ 	.short	(.L_21 - .L_20)
.L_20:
        /*0004*/ 	.word	0x00000082


	//----- nvinfo : EIATTR_KPARAM_INFO
	.align		4
.L_21:
        /*0008*/ 	.byte	0x04, 0x17
        /*000a*/ 	.short	(.L_23 - .L_22)
.L_22:
        /*000c*/ 	.word	0x00000000
        /*0010*/ 	.short	0x0000
        /*0012*/ 	.short	0x0070
        /*0014*/ 	.byte	0x00, 0xf0, 0x01, 0x10


	//----- nvinfo : EIATTR_SPARSE_MMA_MASK
	.align		4
.L_23:
        /*0018*/ 	.byte	0x03, 0x50
        /*001a*/ 	.short	0x0000


	//----- nvinfo : EIATTR_MAXREG_COUNT
	.align		4
        /*001c*/ 	.byte	0x03, 0x1b
        /*001e*/ 	.short	0x00a8


	//----- nvinfo : EIATTR_NUM_BARRIERS
	.align		4
        /*0020*/ 	.byte	0x02, 0x4c
        /*0022*/ 	.byte	0x01
	.zero		1


	//----- nvinfo : EIATTR_EXTERNS
	.align		4
        /*0024*/ 	.byte	0x04, 0x0f
        /*0026*/ 	.short	(.L_25 - .L_24)


	//   ....[0]....
	.align		4
.L_24:
        /*0028*/ 	.word	index@(__assertfail)


	//----- nvinfo : EIATTR_MERCURY_ISA_VERSION
	.align		4
.L_25:
        /*002c*/ 	.byte	0x03, 0x5f
        /*002e*/ 	.short	0x0101


	//----- nvinfo : EIATTR_INT_WARP_WIDE_INSTR_OFFSETS
	.align		4
        /*0030*/ 	.byte	0x04, 0x31
        /*0032*/ 	.short	(.L_27 - .L_26)


	//   ....[0]....
.L_26:
        /*0034*/ 	.word	0x000004e0


	//   ....[1]....
        /*0038*/ 	.word	0x00000510


	//   ....[2]....
        /*003c*/ 	.word	0x000006d0


	//----- nvinfo : EIATTR_COOP_GROUP_MASK_REGIDS
	.align		4
.L_27:
        /*0040*/ 	.byte	0x04, 0x29
        /*0042*/ 	.short	(.L_29 - .L_28)


	//   ....[0]....
.L_28:
        /*0044*/ 	.word	0xffffffff


	//   ....[1]....
        /*0048*/ 	.word	0xffffffff


	//   ....[2]....
        /*004c*/ 	.word	0xffffffff


	//   ....[3]....
        /*0050*/ 	.word	0xffffffff


	//   ....[4]....
        /*0054*/ 	.word	0xffffffff


	//   ....[5]....
        /*0058*/ 	.word	0xffffffff


	//----- nvinfo : EIATTR_COOP_GROUP_INSTR_OFFSETS
	.align		4
.L_29:
        /*005c*/ 	.byte	0x04, 0x28
        /*005e*/ 	.short	(.L_31 - .L_30)


	//   ....[0]....
.L_30:
        /*0060*/ 	.word	0x00000060


	//   ....[1]....
        /*0064*/ 	.word	0x00000070


	//   ....[2]....
        /*0068*/ 	.word	0x00000130


	//   ....[3]....
        /*006c*/ 	.word	0x00000330


	//   ....[4]....
        /*0070*/ 	.word	0x00000850


	//   ....[5]....
        /*0074*/ 	.word	0x00001290


	//----- nvinfo : EIATTR_REG_RECONFIG
	.align		4
.L_31:
        /*0078*/ 	.byte	0x01, 0x54
	.zero		2


	//----- nvinfo : EIATTR_SYSCALL_OFFSETS
	.align		4
        /*007c*/ 	.byte	0x04, 0x46
        /*007e*/ 	.short	(.L_33 - .L_32)


	//   ....[0]....
.L_32:
        /*0080*/ 	.word	0x00001450


	//----- nvinfo : EIATTR_MBARRIER_INSTR_OFFSETS
	.align		4
.L_33:
        /*0084*/ 	.byte	0x04, 0x39
        /*0086*/ 	.short	(.L_35 - .L_34)


	//   ....[0]....
.L_34:
        /*0088*/ 	.word	0x00000230
        /*008c*/ 	.word	0x000000ff
        /*0090*/ 	.word	0x00000000
        /*0094*/ 	.short	0x0100
        /*0096*/ 	.byte	0x08
	.zero		1


	//   ....[1]....
        /*0098*/ 	.word	0x00000240
        /*009c*/ 	.word	0x000000ff
        /*00a0*/ 	.word	0x00000038
        /*00a4*/ 	.short	0x0100
        /*00a6*/ 	.byte	0x08
	.zero		1


	//   ....[2]....
        /*00a8*/ 	.word	0x00000250
        /*00ac*/ 	.word	0x000000ff
        /*00b0*/ 	.word	0x00000008
        /*00b4*/ 	.short	0x0100
        /*00b6*/ 	.byte	0x08
	.zero		1


	//   ....[3]....
        /*00b8*/ 	.word	0x00000260
        /*00bc*/ 	.word	0x000000ff
        /*00c0*/ 	.word	0x00000040
        /*00c4*/ 	.short	0x0100
        /*00c6*/ 	.byte	0x08
	.zero		1


	//   ....[4]....
        /*00c8*/ 	.word	0x00000270
        /*00cc*/ 	.word	0x000000ff
        /*00d0*/ 	.word	0x00000010
        /*00d4*/ 	.short	0x0100
        /*00d6*/ 	.byte	0x08
	.zero		1


	//   ....[5]....
        /*00d8*/ 	.word	0x00000280
        /*00dc*/ 	.word	0x000000ff
        /*00e0*/ 	.word	0x00000048
        /*00e4*/ 	.short	0x0100
        /*00e6*/ 	.byte	0x08
	.zero		1


	//   ....[6]....
        /*00e8*/ 	.word	0x00000290
        /*00ec*/ 	.word	0x000000ff
        /*00f0*/ 	.word	0x00000018
        /*00f4*/ 	.short	0x0100
        /*00f6*/ 	.byte	0x08
	.zero		1


	//   ....[7]....
        /*00f8*/ 	.word	0x000002a0
        /*00fc*/ 	.word	0x000000ff
        /*0100*/ 	.word	0x00000050
        /*0104*/ 	.short	0x0100
        /*0106*/ 	.byte	0x08
	.zero		1


	//   ....[8]....
        /*0108*/ 	.word	0x000002b0
        /*010c*/ 	.word	0x000000ff
        /*0110*/ 	.word	0x00000020
        /*0114*/ 	.short	0x0100
        /*0116*/ 	.byte	0x08
	.zero		1


	//   ....[9]....
        /*0118*/ 	.word	0x000002c0
        /*011c*/ 	.word	0x000000ff
        /*0120*/ 	.word	0x00000058
        /*0124*/ 	.short	0x0100
        /*0126*/ 	.byte	0x08
	.zero		1


	//   ....[10]....
        /*0128*/ 	.word	0x000002d0
        /*012c*/ 	.word	0x000000ff
        /*0130*/ 	.word	0x00000028
        /*0134*/ 	.short	0x0100
        /*0136*/ 	.byte	0x08
	.zero		1


	//   ....[11]....
        /*0138*/ 	.word	0x000002e0
        /*013c*/ 	.word	0x000000ff
        /*0140*/ 	.word	0x00000060
        /*0144*/ 	.short	0x0100
        /*0146*/ 	.byte	0x08
	.zero		1


	//   ....[12]....
        /*0148*/ 	.word	0x000002f0
        /*014c*/ 	.word	0x000000ff
        /*0150*/ 	.word	0x00000030
        /*0154*/ 	.short	0x0100
        /*0156*/ 	.byte	0x08
	.zero		1


	//   ....[13]....
        /*0158*/ 	.word	0x00000300
        /*015c*/ 	.word	0x000000ff
        /*0160*/ 	.word	0x00000068
        /*0164*/ 	.short	0x0100
        /*0166*/ 	.byte	0x08
	.zero		1


	//   ....[14]....
        /*0168*/ 	.word	0x00000750
        /*016c*/ 	.word	0x000000ff
        /*0170*/ 	.word	0x00000080
        /*0174*/ 	.short	0x0100
        /*0176*/ 	.byte	0x06
	.zero		1


	//   ....[15]....
        /*0178*/ 	.word	0x000007e0
        /*017c*/ 	.word	0x000000ff
        /*0180*/ 	.word	0x00000088
        /*0184*/ 	.short	0x0100
        /*0186*/ 	.byte	0x06
	.zero		1


	//   ....[16]....
        /*0188*/ 	.word	0x000014d0
        /*018c*/ 	.word	0x00000003
        /*0190*/ 	.word	0x00000000
        /*0194*/ 	.short	0x010a
        /*0196*/ 	.byte	0x3f
	.zero		1


	//   ....[17]....
        /*0198*/ 	.word	0x00001510
        /*019c*/ 	.word	0x00000003
        /*01a0*/ 	.word	0x00000000
        /*01a4*/ 	.short	0x010a
        /*01a6*/ 	.byte	0x3f
	.zero		1


	//   ....[18]....
        /*01a8*/ 	.word	0x00002260
        /*01ac*/ 	.word	0x000000ff
        /*01b0*/ 	.word	0x00000000
        /*01b4*/ 	.short	0x010a
        /*01b6*/ 	.byte	0x07
	.zero		1


	//   ....[19]....
        /*01b8*/ 	.word	0x000022a0
        /*01bc*/ 	.word	0x000000ff
        /*01c0*/ 	.word	0x00000000
        /*01c4*/ 	.short	0x010a
        /*01c6*/ 	.byte	0x07
	.zero		1


	//   ....[20]....
        /*01c8*/ 	.word	0x00002e00
        /*01cc*/ 	.word	0x00000006
        /*01d0*/ 	.word	0x00000000
        /*01d4*/ 	.short	0x0101
        /*01d6*/ 	.byte	0x3f
	.zero		1


	//   ....[21]....
        /*01d8*/ 	.word	0x00003010
        /*01dc*/ 	.word	0x00000004
        /*01e0*/ 	.word	0x00000000
        /*01e4*/ 	.short	0x0101
        /*01e6*/ 	.byte	0x3f
	.zero		1


	//   ....[22]....
        /*01e8*/ 	.word	0x00007ba0
        /*01ec*/ 	.word	0x00000014
        /*01f0*/ 	.word	0x00000038
        /*01f4*/ 	.short	0x010a
        /*01f6*/ 	.byte	0x3f
	.zero		1


	//   ....[23]....
        /*01f8*/ 	.word	0x00007f60
        /*01fc*/ 	.word	0x0000000e
        /*0200*/ 	.word	0x00000088
        /*0204*/ 	.short	0x0101
        /*0206*/ 	.byte	0x3f
	.zero		1


	//   ....[24]....
        /*0208*/ 	.word	0x00008690
        /*020c*/ 	.word	0x00000007
        /*0210*/ 	.word	0x00000000
        /*0214*/ 	.short	0x010a
        /*0216*/ 	.byte	0x3f
	.zero		1


	//   ....[25]....
        /*0218*/ 	.word	0x00008710
        /*021c*/ 	.word	0x00000008
        /*0220*/ 	.word	0x00000000
        /*0224*/ 	.short	0x010a
        /*0226*/ 	.byte	0x3f
	.zero		1


	//   ....[26]....
        /*0228*/ 	.word	0x000087a0
        /*022c*/ 	.word	0x00000009
        /*0230*/ 	.word	0x00000000
        /*0234*/ 	.short	0x010a
        /*0236*/ 	.byte	0x3f
	.zero		1


	//   ....[27]....
        /*0238*/ 	.word	0x00008830
        /*023c*/ 	.word	0x00000008
        /*0240*/ 	.word	0x00000000
        /*0244*/ 	.short	0x010a
        /*0246*/ 	.byte	0x3f
	.zero		1


	//   ....[28]....
        /*0248*/ 	.word	0x000088c0
        /*024c*/ 	.word	0x00000009
        /*0250*/ 	.word	0x00000000
        /*0254*/ 	.short	0x010a
        /*0256*/ 	.byte	0x3f
	.zero		1


	//   ....[29]....
        /*0258*/ 	.word	0x00008950
        /*025c*/ 	.word	0x00000006
        /*0260*/ 	.word	0x00000000
        /*0264*/ 	.short	0x010a
        /*0266*/ 	.byte	0x3f
	.zero		1


	//   ....[30]....
        /*0268*/ 	.word	0x000089e0
        /*026c*/ 	.word	0x00000003
        /*0270*/ 	.word	0x00000000
        /*0274*/ 	.short	0x010a
        /*0276*/ 	.byte	0x3f
	.zero		1


	//   ....[31]....
        /*0278*/ 	.word	0x00008a40
        /*027c*/ 	.word	0x00000003
        /*0280*/ 	.word	0x00000000
        /*0284*/ 	.short	0x010a
        /*0286*/ 	.byte	0x3f
	.zero		1


	//   ....[32]....
        /*0288*/ 	.word	0x00008aa0
        /*028c*/ 	.word	0x00000006
        /*0290*/ 	.word	0x00000000
        /*0294*/ 	.short	0x010a
        /*0296*/ 	.byte	0x3f
	.zero		1


	//   ....[33]....
        /*0298*/ 	.word	0x00008b70
        /*029c*/ 	.word	0x00000014
        /*02a0*/ 	.word	0x00000038
        /*02a4*/ 	.short	0x010a
        /*02a6*/ 	.byte	0x3f
	.zero		1


	//   ....[34]....
        /*02a8*/ 	.word	0x00008c40
        /*02ac*/ 	.word	0x00000007
        /*02b0*/ 	.word	0x00000000
        /*02b4*/ 	.short	0x010a
        /*02b6*/ 	.byte	0x3f
	.zero		1


	//   ....[35]....
        /*02b8*/ 	.word	0x00008c90
        /*02bc*/ 	.word	0x00000008
        /*02c0*/ 	.word	0x00000000
        /*02c4*/ 	.short	0x010a
        /*02c6*/ 	.byte	0x3f
	.zero		1


	//   ....[36]....
        /*02c8*/ 	.word	0x00008ce0
        /*02cc*/ 	.word	0x00000009
        /*02d0*/ 	.word	0x00000000
        /*02d4*/ 	.short	0x010a
        /*02d6*/ 	.byte	0x3f
	.zero		1


	//   ....[37]....
        /*02d8*/ 	.word	0x00008d30
        /*02dc*/ 	.word	0x00000008
        /*02e0*/ 	.word	0x00000000
        /*02e4*/ 	.short	0x010a
        /*02e6*/ 	.byte	0x3f
	.zero		1


	//   ....[38]....
        /*02e8*/ 	.word	0x00008d80
        /*02ec*/ 	.word	0x00000009
        /*02f0*/ 	.word	0x00000000
        /*02f4*/ 	.short	0x010a
        /*02f6*/ 	.byte	0x3f
	.zero		1


	//   ....[39]....
        /*02f8*/ 	.word	0x00008dd0
        /*02fc*/ 	.word	0x00000006
        /*0300*/ 	.word	0x00000000
        /*0304*/ 	.short	0x010a
        /*0306*/ 	.byte	0x3f
	.zero		1


	//----- nvinfo : EIATTR_NUM_MBARRIERS
	.align		4
.L_35:
        /*0308*/ 	.byte	0x03, 0x38
        /*030a*/ 	.short	0x0010


	//----- nvinfo : EIATTR_EXIT_INSTR_OFFSETS
	.align		4
        /*030c*/ 	.byte	0x04, 0x1c
        /*030e*/ 	.short	(.L_37 - .L_36)


	//   ....[0]....
.L_36:
        /*0310*/ 	.word	0x000009b0


	//   ....[1]....
        /*0314*/ 	.word	0x000011c0


	//   ....[2]....
        /*0318*/ 	.word	0x000072d0


	//   ....[3]....
        /*031c*/ 	.word	0x00007830


	//   ....[4]....
        /*0320*/ 	.word	0x00008a30


	//----- nvinfo : EIATTR_MAX_THREADS
	.align		4
.L_37:
        /*0324*/ 	.byte	0x04, 0x05
        /*0326*/ 	.short	(.L_39 - .L_38)
.L_38:
        /*0328*/ 	.word	0x00000180
        /*032c*/ 	.word	0x00000001
        /*0330*/ 	.word	0x00000001


	//----- nvinfo : EIATTR_CRS_STACK_SIZE
	.align		4
.L_39:
        /*0334*/ 	.byte	0x04, 0x1e
        /*0336*/ 	.short	(.L_41 - .L_40)
.L_40:
        /*0338*/ 	.word	0x00000000


	//----- nvinfo : EIATTR_CBANK_PARAM_SIZE
	.align		4
.L_41:
        /*033c*/ 	.byte	0x03, 0x19
        /*033e*/ 	.short	0x0470


	//----- nvinfo : EIATTR_PARAM_CBANK
	.align		4
        /*0340*/ 	.byte	0x04, 0x0a
        /*0342*/ 	.short	(.L_43 - .L_42)
	.align		4
.L_42:
        /*0344*/ 	.word	index@(.nv.constant0._ZN7cutlass13device_kernelINS_4gemm6kernel13GemmUniversalIN4cute5tupleIJiiiiEEENS1_10collective13CollectiveMmaINS1_34MainloopSm90TmaGmmaWarpSpecializedILi7ENS5_IJNS4_1CILi2EEENSA_ILi1EEESC_EEENS1_35KernelTmaWarpSpecializedCooperativeEEENS5_IJNSA_ILi128EEENSA_ILi112EEENSA_ILi64EEEEEENS_6half_tENS5_IJlSC_lEEESK_SL_NS4_8TiledMMAINS4_8MMA_AtomIJNS4_4SM904GMMA25MMA_64x16x16_F32F16F16_SSILNSP_5MajorE0ELSR_0ELNSP_7ScaleInE1ELSS_1EEEEEENS4_6LayoutISD_NS5_IJSC_NSA_ILi0EEESW_EEEEENS5_IJNS4_10UnderscoreESZ_SZ_EEEEENS4_13SM90_TMA_LOADENS4_14ComposedLayoutINS4_7SwizzleILi3ELi4ELi3EEENS4_18smem_ptr_flag_bitsILi16EEENSV_INS5_IJNSA_ILi8EEESI_EEENS5_IJSI_SC_EEEEEEEvNS4_8identityENS4_23SM90_TMA_LOAD_MULTICASTES1C_vS1D_EENS_8epilogue10collective6detail29Sm90TmaWarpSpecializedAdapterINS1H_15DefaultEpilogueISK_SL_SL_NS1G_6thread17LinearCombinationISK_Li1EffLNS1L_9ScaleType4KindE0ELNS_15FloatRoundStyleE2ESK_EENS1_15EpilogueDefaultEEEEEvvEEEEvNT_6ParamsE)
        /*0348*/ 	.short	0x0210
        /*034a*/ 	.short	0x0470


	//----- nvinfo : EIATTR_SW_WAR
	.align		4
.L_43:
        /*034c*/ 	.byte	0x04, 0x36
        /*034e*/ 	.short	(.L_45 - .L_44)
.L_44:
        /*0350*/ 	.word	0x00000008
.L_45:


//--------------------- .nv.callgraph             --------------------------
	.section	.nv.callgraph,"",@"SHT_CUDA_CALLGRAPH"
	.align	4
	.sectionentsize	8
	.align		4
        /*0000*/ 	.word	0x00000000
	.align		4
        /*0004*/ 	.word	0xffffffff
	.align		4
        /*0008*/ 	.word	index@(_ZN7cutlass13device_kernelINS_4gemm6kernel13GemmUniversalIN4cute5tupleIJiiiiEEENS1_10collective13CollectiveMmaINS1_34MainloopSm90TmaGmmaWarpSpecializedILi7ENS5_IJNS4_1CILi2EEENSA_ILi1EEESC_EEENS1_35KernelTmaWarpSpecializedCooperativeEEENS5_IJNSA_ILi128EEENSA_ILi112EEENSA_ILi64EEEEEENS_6half_tENS5_IJlSC_lEEESK_SL_NS4_8TiledMMAINS4_8MMA_AtomIJNS4_4SM904GMMA25MMA_64x16x16_F32F16F16_SSILNSP_5MajorE0ELSR_0ELNSP_7ScaleInE1ELSS_1EEEEEENS4_6LayoutISD_NS5_IJSC_NSA_ILi0EEESW_EEEEENS5_IJNS4_10UnderscoreESZ_SZ_EEEEENS4_13SM90_TMA_LOADENS4_14ComposedLayoutINS4_7SwizzleILi3ELi4ELi3EEENS4_18smem_ptr_flag_bitsILi16EEENSV_INS5_IJNSA_ILi8EEESI_EEENS5_IJSI_SC_EEEEEEEvNS4_8identityENS4_23SM90_TMA_LOAD_MULTICASTES1C_vS1D_EENS_8epilogue10collective6detail29Sm90TmaWarpSpecializedAdapterINS1H_15DefaultEpilogueISK_SL_SL_NS1G_6thread17LinearCombinationISK_Li1EffLNS1L_9ScaleType4KindE0ELNS_15FloatRoundStyleE2ESK_EENS1_15EpilogueDefaultEEEEEvvEEEEvNT_6ParamsE)
	.align		4
        /*000c*/ 	.word	index@(__assertfail)
	.align		4
        /*0010*/ 	.word	0x00000000
	.align		4
        /*0014*/ 	.word	0xfffffffe
	.align		4
        /*0018*/ 	.word	0x00000000
	.align		4
        /*001c*/ 	.word	0xfffffffd
	.align		4
        /*0020*/ 	.word	0x00000000
	.align		4
        /*0024*/ 	.word	0xfffffffc


//--------------------- .nv.constant4             --------------------------
	.section	.nv.constant4,"a",@progbits
	.align	8
	.align		8
.nv.constant4:
        /*0000*/ 	.dword	__assertfail
	.align		8
        /*0008*/ 	.dword	__unnamed_1
	.align		8
        /*0010*/ 	.dword	_ZN40_INTERNAL_454d6410_4_k_cu_48739b64_149064cuda3std3__45__cpo5beginE
	.align		8
        /*0018*/ 	.dword	_ZN40_INTERNAL_454d6410_4_k_cu_48739b64_149064cuda3std3__45__cpo3endE
	.align		8
        /*0020*/ 	.dword	_ZN40_INTERNAL_454d6410_4_k_cu_48739b64_149064cuda3std3__45__cpo6cbeginE
	.align		8
        /*0028*/ 	.dword	_ZN40_INTERNAL_454d6410_4_k_cu_48739b64_149064cuda3std3__45__cpo4cendE
	.align		8
        /*0030*/ 	.dword	_ZN40_INTERNAL_454d6410_4_k_cu_48739b64_149064cuda3std3__442_GLOBAL__N__454d6410_4_k_cu_48739b64_149066ignoreE
	.align		8
        /*0038*/ 	.dword	_ZN40_INTERNAL_454d6410_4_k_cu_48739b64_149064cuda3std3__419piecewise_constructE
	.align		8
        /*0040*/ 	.dword	_ZN40_INTERNAL_454d6410_4_k_cu_48739b64_149064cuda3std3__48in_placeE
	.align		8
        /*0048*/ 	.dword	_ZN40_INTERNAL_454d6410_4_k_cu_48739b64_149064cuda3std6ranges3__45__cpo4swapE
	.align		8
        /*0050*/ 	.dword	_ZN40_INTERNAL_454d6410_4_k_cu_48739b64_149064cuda3std6ranges3__45__cpo9iter_moveE
	.align		8
        /*0058*/ 	.dword	_ZN40_INTERNAL_454d6410_4_k_cu_48739b64_149064cute7productE
	.align		8
        /*0060*/ 	.dword	_ZN40_INTERNAL_454d6410_4_k_cu_48739b64_149064cute1_E
	.align		8
        /*0068*/ 	.dword	$str$22
	.align		8
        /*0070*/ 	.dword	$str$23


//--------------------- .text._ZN7cutlass13device_kernelINS_4gemm6kernel13GemmUniversalIN4cute5tupleIJiiiiEEENS1_10collective13CollectiveMmaINS1_34MainloopSm90TmaGmmaWarpSpecializedILi7ENS5_IJNS4_1CILi2EEENSA_ILi1EEESC_EEENS1_35KernelTmaWarpSpecializedCooperativeEEENS5_IJNSA_ILi128EEENSA_ILi112EEENSA_ILi64EEEEEENS_6half_tENS5_IJlSC_lEEESK_SL_NS4_8TiledMMAINS4_8MMA_AtomIJNS4_4SM904GMMA25MMA_64x16x16_F32F16F16_SSILNSP_5MajorE0ELSR_0ELNSP_7ScaleInE1ELSS_1EEEEEENS4_6LayoutISD_NS5_IJSC_NSA_ILi0EEESW_EEEEENS5_IJNS4_10UnderscoreESZ_SZ_EEEEENS4_13SM90_TMA_LOADENS4_14ComposedLayoutINS4_7SwizzleILi3ELi4ELi3EEENS4_18smem_ptr_flag_bitsILi16EEENSV_INS5_IJNSA_ILi8EEESI_EEENS5_IJSI_SC_EEEEEEEvNS4_8identityENS4_23SM90_TMA_LOAD_MULTICASTES1C_vS1D_EENS_8epilogue10collective6detail29Sm90TmaWarpSpecializedAdapterINS1H_15DefaultEpilogueISK_SL_SL_NS1G_6thread17LinearCombinationISK_Li1EffLNS1L_9ScaleType4KindE0ELNS_15FloatRoundStyleE2ESK_EENS1_15EpilogueDefaultEEEEEvvEEEEvNT_6ParamsE --------------------------
	.section	.text._ZN7cutlass13device_kernelINS_4gemm6kernel13GemmUniversalIN4cute5tupleIJiiiiEEENS1_10collective13CollectiveMmaINS1_34MainloopSm90TmaGmmaWarpSpecializedILi7ENS5_IJNS4_1CILi2EEENSA_ILi1EEESC_EEENS1_35KernelTmaWarpSpecializedCooperativeEEENS5_IJNSA_ILi128EEENSA_ILi112EEENSA_ILi64EEEEEENS_6half_tENS5_IJlSC_lEEESK_SL_NS4_8TiledMMAINS4_8MMA_AtomIJNS4_4SM904GMMA25MMA_64x16x16_F32F16F16_SSILNSP_5MajorE0ELSR_0ELNSP_7ScaleInE1ELSS_1EEEEEENS4_6LayoutISD_NS5_IJSC_NSA_ILi0EEESW_EEEEENS5_IJNS4_10UnderscoreESZ_SZ_EEEEENS4_13SM90_TMA_LOADENS4_14ComposedLayoutINS4_7SwizzleILi3ELi4ELi3EEENS4_18smem_ptr_flag_bitsILi16EEENSV_INS5_IJNSA_ILi8EEESI_EEENS5_IJSI_SC_EEEEEEEvNS4_8identityENS4_23SM90_TMA_LOAD_MULTICASTES1C_vS1D_EENS_8epilogue10collective6detail29Sm90TmaWarpSpecializedAdapterINS1H_15DefaultEpilogueISK_SL_SL_NS1G_6thread17LinearCombinationISK_Li1EffLNS1L_9ScaleType4KindE0ELNS_15FloatRoundStyleE2ESK_EENS1_15EpilogueDefaultEEEEEvvEEEEvNT_6ParamsE,"ax",@progbits
	.align	128
.text._ZN7cutlass13device_kernelINS_4gemm6kernel13GemmUniversalIN4cute5tupleIJiiiiEEENS1_10collective13CollectiveMmaINS1_34MainloopSm90TmaGmmaWarpSpecializedILi7ENS5_IJNS4_1CILi2EEENSA_ILi1EEESC_EEENS1_35KernelTmaWarpSpecializedCooperativeEEENS5_IJNSA_ILi128EEENSA_ILi112EEENSA_ILi64EEEEEENS_6half_tENS5_IJlSC_lEEESK_SL_NS4_8TiledMMAINS4_8MMA_AtomIJNS4_4SM904GMMA25MMA_64x16x16_F32F16F16_SSILNSP_5MajorE0ELSR_0ELNSP_7ScaleInE1ELSS_1EEEEEENS4_6LayoutISD_NS5_IJSC_NSA_ILi0EEESW_EEEEENS5_IJNS4_10UnderscoreESZ_SZ_EEEEENS4_13SM90_TMA_LOADENS4_14ComposedLayoutINS4_7SwizzleILi3ELi4ELi3EEENS4_18smem_ptr_flag_bitsILi16EEENSV_INS5_IJNSA_ILi8EEESI_EEENS5_IJSI_SC_EEEEEEEvNS4_8identityENS4_23SM90_TMA_LOAD_MULTICASTES1C_vS1D_EENS_8epilogue10collective6detail29Sm90TmaWarpSpecializedAdapterINS1H_15DefaultEpilogueISK_SL_SL_NS1G_6thread17LinearCombinationISK_Li1EffLNS1L_9ScaleType4KindE0ELNS_15FloatRoundStyleE2ESK_EENS1_15EpilogueDefaultEEEEEvvEEEEvNT_6ParamsE:
        .type           _ZN7cutlass13device_kernelINS_4gemm6kernel13GemmUniversalIN4cute5tupleIJiiiiEEENS1_10collective13CollectiveMmaINS1_34MainloopSm90TmaGmmaWarpSpecializedILi7ENS5_IJNS4_1CILi2EEENSA_ILi1EEESC_EEENS1_35KernelTmaWarpSpecializedCooperativeEEENS5_IJNSA_ILi128EEENSA_ILi112EEENSA_ILi64EEEEEENS_6half_tENS5_IJlSC_lEEESK_SL_NS4_8TiledMMAINS4_8MMA_AtomIJNS4_4SM904GMMA25MMA_64x16x16_F32F16F16_SSILNSP_5MajorE0ELSR_0ELNSP_7ScaleInE1ELSS_1EEEEEENS4_6LayoutISD_NS5_IJSC_NSA_ILi0EEESW_EEEEENS5_IJNS4_10UnderscoreESZ_SZ_EEEEENS4_13SM90_TMA_LOADENS4_14ComposedLayoutINS4_7SwizzleILi3ELi4ELi3EEENS4_18smem_ptr_flag_bitsILi16EEENSV_INS5_IJNSA_ILi8EEESI_EEENS5_IJSI_SC_EEEEEEEvNS4_8identityENS4_23SM90_TMA_LOAD_MULTICASTES1C_vS1D_EENS_8epilogue10collective6detail29Sm90TmaWarpSpecializedAdapterINS1H_15DefaultEpilogueISK_SL_SL_NS1G_6thread17LinearCombinationISK_Li1EffLNS1L_9ScaleType4KindE0ELNS_15FloatRoundStyleE2ESK_EENS1_15EpilogueDefaultEEEEEvvEEEEvNT_6ParamsE,@function
        .size           _ZN7cutlass13device_kernelINS_4gemm6kernel13GemmUniversalIN4cute5tupleIJiiiiEEENS1_10collective13CollectiveMmaINS1_34MainloopSm90TmaGmmaWarpSpecializedILi7ENS5_IJNS4_1CILi2EEENSA_ILi1EEESC_EEENS1_35KernelTmaWarpSpecializedCooperativeEEENS5_IJNSA_ILi128EEENSA_ILi112EEENSA_ILi64EEEEEENS_6half_tENS5_IJlSC_lEEESK_SL_NS4_8TiledMMAINS4_8MMA_AtomIJNS4_4SM904GMMA25MMA_64x16x16_F32F16F16_SSILNSP_5MajorE0ELSR_0ELNSP_7ScaleInE1ELSS_1EEEEEENS4_6LayoutISD_NS5_IJSC_NSA_ILi0EEESW_EEEEENS5_IJNS4_10UnderscoreESZ_SZ_EEEEENS4_13SM90_TMA_LOADENS4_14ComposedLayoutINS4_7SwizzleILi3ELi4ELi3EEENS4_18smem_ptr_flag_bitsILi16EEENSV_INS5_IJNSA_ILi8EEESI_EEENS5_IJSI_SC_EEEEEEEvNS4_8identityENS4_23SM90_TMA_LOAD_MULTICASTES1C_vS1D_EENS_8epilogue10collective6detail29Sm90TmaWarpSpecializedAdapterINS1H_15DefaultEpilogueISK_SL_SL_NS1G_6thread17LinearCombinationISK_Li1EffLNS1L_9ScaleType4KindE0ELNS_15FloatRoundStyleE2ESK_EENS1_15EpilogueDefaultEEEEEvvEEEEvNT_6ParamsE,(.L_x_189 - _ZN7cutlass13device_kernelINS_4gemm6kernel13GemmUniversalIN4cute5tupleIJiiiiEEENS1_10collective13CollectiveMmaINS1_34MainloopSm90TmaGmmaWarpSpecializedILi7ENS5_IJNS4_1CILi2EEENSA_ILi1EEESC_EEENS1_35KernelTmaWarpSpecializedCooperativeEEENS5_IJNSA_ILi128EEENSA_ILi112EEENSA_ILi64EEEEEENS_6half_tENS5_IJlSC_lEEESK_SL_NS4_8TiledMMAINS4_8MMA_AtomIJNS4_4SM904GMMA25MMA_64x16x16_F32F16F16_SSILNSP_5MajorE0ELSR_0ELNSP_7ScaleInE1ELSS_1EEEEEENS4_6LayoutISD_NS5_IJSC_NSA_ILi0EEESW_EEEEENS5_IJNS4_10UnderscoreESZ_SZ_EEEEENS4_13SM90_TMA_LOADENS4_14ComposedLayoutINS4_7SwizzleILi3ELi4ELi3EEENS4_18smem_ptr_flag_bitsILi16EEENSV_INS5_IJNSA_ILi8EEESI_EEENS5_IJSI_SC_EEEEEEEvNS4_8identityENS4_23SM90_TMA_LOAD_MULTICASTES1C_vS1D_EENS_8epilogue10collective6detail29Sm90TmaWarpSpecializedAdapterINS1H_15DefaultEpilogueISK_SL_SL_NS1G_6thread17LinearCombinationISK_Li1EffLNS1L_9ScaleType4KindE0ELNS_15FloatRoundStyleE2ESK_EENS1_15EpilogueDefaultEEEEEvvEEEEvNT_6ParamsE)
        .other          _ZN7cutlass13device_kernelINS_4gemm6kernel13GemmUniversalIN4cute5tupleIJiiiiEEENS1_10collective13CollectiveMmaINS1_34MainloopSm90TmaGmmaWarpSpecializedILi7ENS5_IJNS4_1CILi2EEENSA_ILi1EEESC_EEENS1_35KernelTmaWarpSpecializedCooperativeEEENS5_IJNSA_ILi128EEENSA_ILi112EEENSA_ILi64EEEEEENS_6half_tENS5_IJlSC_lEEESK_SL_NS4_8TiledMMAINS4_8MMA_AtomIJNS4_4SM904GMMA25MMA_64x16x16_F32F16F16_SSILNSP_5MajorE0ELSR_0ELNSP_7ScaleInE1ELSS_1EEEEEENS4_6LayoutISD_NS5_IJSC_NSA_ILi0EEESW_EEEEENS5_IJNS4_10UnderscoreESZ_SZ_EEEEENS4_13SM90_TMA_LOADENS4_14ComposedLayoutINS4_7SwizzleILi3ELi4ELi3EEENS4_18smem_ptr_flag_bitsILi16EEENSV_INS5_IJNSA_ILi8EEESI_EEENS5_IJSI_SC_EEEEEEEvNS4_8identityENS4_23SM90_TMA_LOAD_MULTICASTES1C_vS1D_EENS_8epilogue10collective6detail29Sm90TmaWarpSpecializedAdapterINS1H_15DefaultEpilogueISK_SL_SL_NS1G_6thread17LinearCombinationISK_Li1EffLNS1L_9ScaleType4KindE0ELNS_15FloatRoundStyleE2ESK_EENS1_15EpilogueDefaultEEEEEvvEEEEvNT_6ParamsE,@"STO_CUDA_ENTRY STV_DEFAULT"
_ZN7cutlass13device_kernelINS_4gemm6kernel13GemmUniversalIN4cute5tupleIJiiiiEEENS1_10collective13CollectiveMmaINS1_34MainloopSm90TmaGmmaWarpSpecializedILi7ENS5_IJNS4_1CILi2EEENSA_ILi1EEESC_EEENS1_35KernelTmaWarpSpecializedCooperativeEEENS5_IJNSA_ILi128EEENSA_ILi112EEENSA_ILi64EEEEEENS_6half_tENS5_IJlSC_lEEESK_SL_NS4_8TiledMMAINS4_8MMA_AtomIJNS4_4SM904GMMA25MMA_64x16x16_F32F16F16_SSILNSP_5MajorE0ELSR_0ELNSP_7ScaleInE1ELSS_1EEEEEENS4_6LayoutISD_NS5_IJSC_NSA_ILi0EEESW_EEEEENS5_IJNS4_10UnderscoreESZ_SZ_EEEEENS4_13SM90_TMA_LOADENS4_14ComposedLayoutINS4_7SwizzleILi3ELi4ELi3EEENS4_18smem_ptr_flag_bitsILi16EEENSV_INS5_IJNSA_ILi8EEESI_EEENS5_IJSI_SC_EEEEEEEvNS4_8identityENS4_23SM90_TMA_LOAD_MULTICASTES1C_vS1D_EENS_8epilogue10collective6detail29Sm90TmaWarpSpecializedAdapterINS1H_15DefaultEpilogueISK_SL_SL_NS1G_6thread17LinearCombinationISK_Li1EffLNS1L_9ScaleType4KindE0ELNS_15FloatRoundStyleE2ESK_EENS1_15EpilogueDefaultEEEEEvvEEEEvNT_6ParamsE:
[----:B------:R-:W0:Y:S01]  /*0000*/  LDC R1, c[0x0][0x28] ;  /* 0x00000a00ff017b82 */ /* 0x000e220000000800 */
[----:B------:R-:W1:Y:S01]  /*0010*/  S2R R18, SR_TID.X ;  /* 0x0000000000127919 */ /* 0x000e620000002100 */
[----:B------:R-:W-:Y:S01]  /*0020*/  ELECT P0, URZ, PT ;  /* 0x00000000003f782f */ /* 0x000fe20003800000 */
[----:B------:R-:W-:Y:S01]  /*0030*/  BSSY B0, `(.L_x_0) ;  /* 0x000000f000007945 */ /* 0x000fe20003800000 */
[--C-:B-1----:R-:W-:Y:S02]  /*0040*/  SHF.R.U32.HI R0, RZ, 0x5, R18.reuse ;  /* 0x00000005ff007819 */ /* 0x102fe40000011612 */
[----:B------:R-:W-:-:S03]  /*0050*/  SHF.R.U32.HI R3, RZ, 0x7, R18 ;  /* 0x00000007ff037819 */ /* 0x000fc60000011612 */
[----:B------:R-:W1:Y:S04]  /*0060*/  SHFL.IDX PT, R2, R0, RZ, 0x1f ;  /* 0x00001fff00027589 */ /* 0x000e6800000e0000 */
[----:B------:R2:W3:Y:S01]  /*0070*/  SHFL.IDX PT, R5, R3, RZ, 0x1f ;  /* 0x00001fff03057589 */ /* 0x0004e200000e0000 */
[----:B-1----:R-:W-:-:S13]  /*0080*/  ISETP.NE.OR P0, PT, R2, RZ, !P0 ;  /* 0x000000ff0200720c */ /* 0x002fda0004705670 */
[----:B0-23--:R-:W-:Y:S05]  /*0090*/  @P0 BRA `(.L_x_1) ;  /* 0x0000000000200947 */ /* 0x00dfea0003800000 */
[----:B------:R-:W-:Y:S02]  /*00a0*/  ULDC.64 UR4, c[0x0][0x198] ;  /* 0x0000660000047ab9 */ /* 0x000fe40000000a00 */
[----:B------:R-:W-:Y:S02]  /*00b0*/  UIADD3 UR6, UP0, UR4, 0xf0, URZ ;  /* 0x000000f004067890 */ /* 0x000fe4000ff1e03f */
[----:B------:R-:W-:Y:S02]  /*00c0*/  UIADD3 UR4, UP1, UR4, 0x1f0, URZ ;  /* 0x000001f004047890 */ /* 0x000fe4000ff3e03f */
[----:B------:R-:W-:Y:S02]  /*00d0*/  UIADD3.X UR7, URZ, UR5, URZ, UP0, !UPT ;  /* 0x000000053f077290 */ /* 0x000fe400087fe43f */
[----:B------:R-:W-:-:S07]  /*00e0*/  UIADD3.X UR5, URZ, UR5, URZ, UP1, !UPT ;  /* 0x000000053f057290 */ /* 0x000fce0008ffe43f */
[----:B------:R0:W-:Y:S02]  /*00f0*/  UTMACCTL.PF [UR6] ;  /* 0x00000000060079b9 */ /* 0x0001e40008040000 */
[----:B------:R0:W-:Y:S02]  /*0100*/  UTMACCTL.PF [UR4] ;  /* 0x00000000040079b9 */ /* 0x0001e40008040000 */
[----:B0-----:R-:W-:Y:S01]  /*0110*/  NOP ;  /* 0x0000000000007918 */ /* 0x001fe20000000000 */
.L_x_1:
[----:B------:R-:W-:Y:S05]  /*0120*/  BSYNC B0 ;  /* 0x0000000000007941 */ /* 0x000fea0003800000 */
.L_x_0:
[----:B------:R-:W0:Y:S02]  /*0130*/  SHFL.IDX PT, R3, R0, RZ, 0x1f ;  /* 0x00001fff00037589 */ /* 0x000e2400000e0000 */
[----:B0-----:R-:W-:-:S13]  /*0140*/  ISETP.NE.AND P0, PT, R3, RZ, PT ;  /* 0x000000ff0300720c */ /* 0x001fda0003f05270 */
[----:B------:R-:W-:Y:S05]  /*0150*/  @P0 BRA `(.L_x_2) ;  /* 0x0000000000700947 */ /* 0x000fea0003800000 */
[----:B------:R-:W0:Y:S01]  /*0160*/  S2UR UR8, SR_CgaCtaId ;  /* 0x00000000000879c3 */ /* 0x000e220000008800 */
[----:B------:R-:W-:Y:S01]  /*0170*/  UMOV UR4, 0x400 ;  /* 0x0000040000047882 */ /* 0x000fe20000000000 */
[----:B------:R-:W-:Y:S01]  /*0180*/  UMOV UR5, 0x1 ;  /* 0x0000000100057882 */ /* 0x000fe20000000000 */
[----:B------:R-:W-:Y:S01]  /*0190*/  UMOV UR6, 0x4 ;  /* 0x0000000400067882 */ /* 0x000fe20000000000 */
[----:B------:R-:W-:Y:S01]  /*01a0*/  ELECT P0, URZ, PT ;  /* 0x00000000003f782f */ /* 0x000fe20003800000 */
[----:B------:R-:W-:-:S04]  /*01b0*/  UIADD3 UR6, -UR6, 0x100000, URZ ;  /* 0x0010000006067890 */ /* 0x000fc8000fffe13f */
[----:B------:R-:W-:Y:S02]  /*01c0*/  USHF.L.U32 UR7, UR6, 0xb, URZ ;  /* 0x0000000b06077899 */ /* 0x000fe4000800063f */
[----:B------:R-:W-:Y:S02]  /*01d0*/  USHF.L.U32 UR6, UR6, 0x1, URZ ;  /* 0x0000000106067899 */ /* 0x000fe4000800063f */
[----:B0-----:R-:W-:Y:S02]  /*01e0*/  ULEA UR8, UR8, UR4, 0x18 ;  /* 0x0000000408087291 */ /* 0x001fe4000f8ec03f */
[----:B------:R-:W-:-:S04]  /*01f0*/  UIADD3 UR4, -UR5, 0x100000, URZ ;  /* 0x0010000005047890 */ /* 0x000fc8000fffe13f */
[----:B------:R-:W-:Y:S02]  /*0200*/  USHF.L.U32 UR5, UR4, 0xb, URZ ;  /* 0x0000000b04057899 */ /* 0x000fe4000800063f */
[----:B------:R-:W-:Y:S01]  /*0210*/  USHF.L.U32 UR4, UR4, 0x1, URZ ;  /* 0x0000000104047899 */ /* 0x000fe2000800063f */
[----:B------:R-:W0:Y:S11]  /*0220*/  FENCE.VIEW.ASYNC.S ;  /* 0x00000000000073c6 */ /* 0x000e360000000000 */
[----:B0-----:R0:W1:Y:S01]  /*0230*/  SYNCS.EXCH.64 URZ, [UR8], UR4 ;  /* 0x00000004083f75b2 */ /* 0x0010620008000100 */
[----:B------:R0:W2:Y:S01]  /*0240*/  SYNCS.EXCH.64 URZ, [UR8+0x38], UR6 ;  /* 0x00003806083f75b2 */ /* 0x0000a20008000100 */
[----:B------:R0:W3:Y:S01]  /*0250*/  SYNCS.EXCH.64 URZ, [UR8+0x8], UR4 ;  /* 0x00000804083f75b2 */ /* 0x0000e20008000100 */
[----:B------:R0:W4:Y:S01]  /*0260*/  SYNCS.EXCH.64 URZ, [UR8+0x40], UR6 ;  /* 0x00004006083f75b2 */ /* 0x0001220008000100 */
[----:B------:R0:W0:Y:S01]  /*0270*/  SYNCS.EXCH.64 URZ, [UR8+0x10], UR4 ;  /* 0x00001004083f75b2 */ /* 0x0000220008000100 */
        /* <DEDUP_REMOVED lines=9> */
[----:B------:R-:W-:Y:S01]  /*0310*/  NOP ;  /* 0x0000000000007918 */ /* 0x000fe20000000000 */
.L_x_2:
[----:B------:R-:W-:Y:S01]  /*0320*/  SHF.R.S32.HI R7, RZ, 0x1f, R18 ;  /* 0x0000001fff077819 */ /* 0x000fe20000011412 */
[----:B------:R-:W5:Y:S01]  /*0330*/  SHFL.IDX PT, R0, R0, RZ, 0x1f ;  /* 0x00001fff00007589 */ /* 0x000f6200000e0000 */
[----:B0-----:R-:W0:Y:S01]  /*0340*/  S2UR UR8, SR_CTAID.X ;  /* 0x00000000000879c3 */ /* 0x001e220000002500 */
[----:B------:R-:W-:Y:S02]  /*0350*/  ELECT P0, URZ, PT ;  /* 0x00000000003f782f */ /* 0x000fe40003800000 */
[----:B------:R-:W-:Y:S01]  /*0360*/  LEA.HI R7, R7, R18, RZ, 0x7 ;  /* 0x0000001207077211 */ /* 0x000fe200078f38ff */
[----:B------:R-:W1:Y:S01]  /*0370*/  S2R R4, SR_CTAID.Y ;  /* 0x0000000000047919 */ /* 0x000e620000002600 */
[----:B------:R-:W-:Y:S01]  /*0380*/  SHF.R.S32.HI R8, RZ, 0x1f, R3 ;  /* 0x0000001fff087819 */ /* 0x000fe20000011403 */
[----:B------:R-:W-:Y:S01]  /*0390*/  ULDC UR4, c[0x0][0x150] ;  /* 0x0000540000047ab9 */ /* 0x000fe20000000800 */
[----:B------:R-:W-:Y:S01]  /*03a0*/  LOP3.LUT R7, R7, 0xffffff80, RZ, 0xc0, !PT ;  /* 0xffffff8007077812 */ /* 0x000fe200078ec0ff */
[----:B------:R-:W-:Y:S01]  /*03b0*/  NOP ;  /* 0x0000000000007918 */ /* 0x000fe20000000000 */
[----:B------:R-:W-:Y:S01]  /*03c0*/  LEA.HI R8, R8, R3, RZ, 0x2 ;  /* 0x0000000308087211 */ /* 0x000fe200078f10ff */
[----:B------:R-:W2:Y:S01]  /*03d0*/  LDC R10, c[0x0][0x144] ;  /* 0x00005100ff0a7b82 */ /* 0x000ea20000000800 */
[----:B------:R-:W-:Y:S01]  /*03e0*/  NOP ;  /* 0x0000000000007918 */ /* 0x000fe20000000000 */
[----:B------:R-:W-:Y:S01]  /*03f0*/  IMAD.IADD R6, R18, 0x1, -R7 ;  /* 0x0000000112067824 */ /* 0x000fe200078e0a07 */
[----:B------:R-:W-:Y:S01]  /*0400*/  LOP3.LUT R8, R8, 0x3ffffffc, RZ, 0xc0, !PT ;  /* 0x3ffffffc08087812 */ /* 0x000fe200078ec0ff */
[----:B------:R-:W-:Y:S01]  /*0410*/  IMAD.MOV.U32 R22, RZ, RZ, 0x1 ;  /* 0x00000001ff167424 */ /* 0x000fe200078e00ff */
[----:B------:R-:W-:-:S02]  /*0420*/  ISETP.NE.AND P3, PT, R5, RZ, PT ;  /* 0x000000ff0500720c */ /* 0x000fc40003f65270 */
[----:B------:R-:W-:Y:S01]  /*0430*/  SHF.R.S32.HI R7, RZ, 0x1f, R6 ;  /* 0x0000001fff077819 */ /* 0x000fe20000011406 */
[----:B------:R-:W-:Y:S01]  /*0440*/  IMAD.IADD R8, R3, 0x1, -R8 ;  /* 0x0000000103087824 */ /* 0x000fe200078e0a08 */
[----:B------:R-:W3:Y:S02]  /*0450*/  LDC R13, c[0x0][0x140] ;  /* 0x00005000ff0d7b82 */ /* 0x000ee40000000800 */
[----:B------:R-:W-:Y:S02]  /*0460*/  LEA.HI R7, R7, R6, RZ, 0x3 ;  /* 0x0000000607077211 */ /* 0x000fe400078f18ff */
[----:B-----5:R-:W-:Y:S02]  /*0470*/  ISETP.NE.OR P0, PT, R0, RZ, !P0 ;  /* 0x000000ff0000720c */ /* 0x020fe40004705670 */
[--C-:B------:R-:W-:Y:S02]  /*0480*/  SHF.R.S32.HI R0, RZ, 0x3, R7.reuse ;  /* 0x00000003ff007819 */ /* 0x100fe40000011407 */
[----:B------:R-:W-:-:S02]  /*0490*/  SHF.R.S32.HI R7, RZ, 0x1f, R7 ;  /* 0x0000001fff077819 */ /* 0x000fc40000011407 */
[----:B0-----:R-:W-:Y:S02]  /*04a0*/  I2FP.F32.U32 R9, UR8 ;  /* 0x0000000800097c45 */ /* 0x001fe40008201000 */
[----:B------:R-:W-:-:S03]  /*04b0*/  LEA.HI R7, R7, R0, RZ, 0x2 ;  /* 0x0000000007077211 */ /* 0x000fc600078f10ff */
[----:B------:R-:W-:Y:S01]  /*04c0*/  FMUL R9, R9, UR4 ;  /* 0x0000000409097c20 */ /* 0x000fe20008400000 */
[----:B------:R-:W-:Y:S01]  /*04d0*/  LOP3.LUT R7, R7, 0xfffffffc, RZ, 0xc0, !PT ;  /* 0xfffffffc07077812 */ /* 0x000fe200078ec0ff */
[----:B------:R-:W-:Y:S01]  /*04e0*/  VOTEU.ALL UP0, P0 ;  /* 0x00000000003f7886 */ /* 0x000fe20000000000 */
[----:B-1----:R-:W-:Y:S01]  /*04f0*/  I2FP.F32.U32 R3, R4 ;  /* 0x0000000400037245 */ /* 0x002fe20000201000 */
[----:B------:R-:W-:Y:S01]  /*0500*/  ULDC UR4, c[0x0][0x154] ;  /* 0x0000550000047ab9 */ /* 0x000fe20000000800 */
[----:B------:R-:W-:Y:S01]  /*0510*/  VOTEU.ALL UP1, P0 ;  /* 0x00000000003f7886 */ /* 0x000fe20000020000 */
[----:B------:R-:W0:Y:S01]  /*0520*/  F2I.U32.TRUNC.NTZ R9, R9 ;  /* 0x0000000900097305 */ /* 0x000e22000020f000 */
[----:B------:R-:W-:Y:S01]  /*0530*/  IMAD.IADD R7, R0, 0x1, -R7 ;  /* 0x0000000100077824 */ /* 0x000fe200078e0a07 */
[----:B------:R-:W1:Y:S01]  /*0540*/  @!UP0 S2UR UR7, SR_CgaCtaId ;  /* 0x00000000000789c3 */ /* 0x000e620000008800 */
[----:B------:R-:W-:Y:S01]  /*0550*/  FMUL R12, R3, UR4 ;  /* 0x00000004030c7c20 */ /* 0x000fe20008400000 */
[----:B------:R-:W-:Y:S01]  /*0560*/  UMOV UR4, 0x20 ;  /* 0x0000002000047882 */ /* 0x000fe20000000000 */
[----:B------:R-:W-:Y:S01]  /*0570*/  IMAD R8, R8, 0x4, R7 ;  /* 0x0000000408087824 */ /* 0x000fe200078e0207 */
[----:B------:R-:W-:Y:S01]  /*0580*/  @!UP0 UMOV UR6, 0x400 ;  /* 0x0000040000068882 */ /* 0x000fe20000000000 */
[----:B------:R-:W-:-:S04]  /*0590*/  @!UP0 UIADD3 UR4, -UR4, 0x100000, URZ ;  /* 0x0010000004048890 */ /* 0x000fc8000fffe13f */
[----:B------:R-:W-:Y:S02]  /*05a0*/  @!UP0 USHF.L.U32 UR5, UR4, 0xb, URZ ;  /* 0x0000000b04058899 */ /* 0x000fe4000800063f */
[----:B------:R-:W-:Y:S01]  /*05b0*/  @!UP0 USHF.L.U32 UR4, UR4, 0x1, URZ ;  /* 0x0000000104048899 */ /* 0x000fe2000800063f */
[----:B---3--:R-:W-:Y:S01]  /*05c0*/  ISETP.EQ.U32.AND P2, PT, R13, 0x1, PT ;  /* 0x000000010d00780c */ /* 0x008fe20003f42070 */
[----:B------:R-:W3:Y:S01]  /*05d0*/  F2I.U32.TRUNC.NTZ R12, R12 ;  /* 0x0000000c000c7305 */ /* 0x000ee2000020f000 */
[C---:B------:R-:W-:Y:S01]  /*05e0*/  LEA.HI R0, R8.reuse, R8, RZ, 0x1 ;  /* 0x0000000808007211 */ /* 0x040fe200078f08ff */
[----:B------:R-:W5:Y:S01]  /*05f0*/  LDC R7, c[0x0][0x148] ;  /* 0x00005200ff077b82 */ /* 0x000f620000000800 */
[----:B------:R-:W-:Y:S02]  /*0600*/  IMAD.SHL.U32 R23, R8, 0x4, RZ ;  /* 0x0000000408177824 */ /* 0x000fe400078e00ff */
[----:B------:R-:W-:Y:S01]  /*0610*/  LOP3.LUT R11, R0, 0xfffffffe, RZ, 0xc0, !PT ;  /* 0xfffffffe000b7812 */ /* 0x000fe200078ec0ff */
[----:B0-----:R-:W-:Y:S01]  /*0620*/  IMAD.MOV R15, RZ, RZ, -R9 ;  /* 0x000000ffff0f7224 */ /* 0x001fe200078e0a09 */
[----:B------:R-:W-:-:S02]  /*0630*/  SHF.R.S32.HI R9, RZ, 0x1f, R2 ;  /* 0x0000001fff097819 */ /* 0x000fc40000011402 */
[----:B------:R-:W-:Y:S01]  /*0640*/  LOP3.LUT R23, R8, 0xc, R23, 0x78, !PT ;  /* 0x0000000c08177812 */ /* 0x000fe200078e7817 */
[----:B--2---:R-:W-:Y:S01]  /*0650*/  IMAD R3, R10, R15, UR8 ;  /* 0x000000080a037e24 */ /* 0x004fe2000f8e020f */
[----:B------:R-:W-:Y:S01]  /*0660*/  LEA.HI R9, R9, R2, RZ, 0x2 ;  /* 0x0000000209097211 */ /* 0x000fe200078f10ff */
[----:B------:R-:W-:-:S03]  /*0670*/  IMAD.IADD R0, R8, 0x1, -R11 ;  /* 0x0000000108007824 */ /* 0x000fc600078e0a0b */
[----:B------:R-:W-:Y:S01]  /*0680*/  LOP3.LUT R9, R9, 0xfffffffc, RZ, 0xc0, !PT ;  /* 0xfffffffc09097812 */ /* 0x000fe200078ec0ff */
[----:B---3--:R-:W-:Y:S01]  /*0690*/  IMAD.MOV R21, RZ, RZ, -R12 ;  /* 0x000000ffff157224 */ /* 0x008fe200078e0a0c */
[----:B------:R-:W-:Y:S01]  /*06a0*/  ISETP.NE.AND P4, PT, R0, R3, PT ;  /* 0x000000030000720c */ /* 0x000fe20003f85270 */
[----:B-1----:R-:W-:Y:S02]  /*06b0*/  @!UP0 ULEA UR6, UR7, UR6, 0x18 ;  /* 0x0000000607068291 */ /* 0x002fe4000f8ec03f */
[----:B------:R-:W-:Y:S01]  /*06c0*/  IMAD.IADD R0, R2, 0x1, -R9 ;  /* 0x0000000102007824 */ /* 0x000fe200078e0a09 */
[----:B------:R-:W-:Y:S01]  /*06d0*/  VOTEU.ALL UP0, P0 ;  /* 0x00000000003f7886 */ /* 0x000fe20000000000 */
[----:B------:R-:W-:Y:S01]  /*06e0*/  LOP3.LUT P0, RZ, R6, 0x7, RZ, 0xc0, !PT ;  /* 0x0000000706ff7812 */ /* 0x000fe2000780c0ff */
[----:B------:R-:W-:Y:S02]  /*06f0*/  VIADD R6, R5, 0xffffffff ;  /* 0xffffffff05067836 */ /* 0x000fe40000000000 */
[----:B------:R-:W-:Y:S01]  /*0700*/  ISETP.NE.AND P1, PT, R0, 0x3, PT ;  /* 0x000000030000780c */ /* 0x000fe20003f25270 */
[----:B-----5:R-:W-:Y:S01]  /*0710*/  IMAD R9, R7, R21, R4 ;  /* 0x0000001507097224 */ /* 0x020fe200078e0204 */
[----:B------:R-:W-:-:S02]  /*0720*/  ISETP.LT.U32.AND P0, PT, R23, 0x2, !P0 ;  /* 0x000000021700780c */ /* 0x000fc40004701070 */
[----:B------:R-:W-:Y:S01]  /*0730*/  ISETP.EQ.OR P1, PT, R0, RZ, !P1 ;  /* 0x000000ff0000720c */ /* 0x000fe20004f22670 */
[----:B------:R-:W0:Y:S02]  /*0740*/  FENCE.VIEW.ASYNC.S ;  /* 0x00000000000073c6 */ /* 0x000e240000000000 */
[----:B0-----:R0:W1:Y:S01]  /*0750*/  @!UP0 SYNCS.EXCH.64 URZ, [UR6+0x80], UR4 ;  /* 0x00008004063f85b2 */ /* 0x0010620008000100 */
[----:B------:R-:W-:Y:S02]  /*0760*/  @P4 LEA.HI R2, R23, R23, RZ, 0x1 ;  /* 0x0000001717024211 */ /* 0x000fe400078f08ff */
[----:B------:R-:W-:Y:S02]  /*0770*/  ISETP.EQ.AND P1, PT, R5, RZ, P1 ;  /* 0x000000ff0500720c */ /* 0x000fe40000f22270 */
[----:B------:R-:W-:Y:S02]  /*0780*/  @P4 SHF.R.S32.HI R2, RZ, 0x1, R2 ;  /* 0x00000001ff024819 */ /* 0x000fe40000011402 */
[----:B------:R-:W-:-:S02]  /*0790*/  ISETP.GE.U32.AND P6, PT, R6, 0x2, PT ;  /* 0x000000020600780c */ /* 0x000fc40003fc6070 */
[----:B------:R-:W-:Y:S02]  /*07a0*/  @P4 ISETP.NE.AND P5, PT, R2, R9, PT ;  /* 0x000000090200420c */ /* 0x000fe40003fa5270 */
[----:B------:R-:W-:Y:S02]  /*07b0*/  SEL R9, RZ, 0x1, !P0 ;  /* 0x00000001ff097807 */ /* 0x000fe40004000000 */
[----:B------:R-:W-:Y:S02]  /*07c0*/  @P4 SEL R22, RZ, 0x1, P5 ;  /* 0x00000001ff164807 */ /* 0x000fe40002800000 */
[----:B------:R-:W-:Y:S01]  /*07d0*/  SEL R19, RZ, 0x1, !P1 ;  /* 0x00000001ff137807 */ /* 0x000fe20004800000 */
[----:B------:R0:W2:Y:S01]  /*07e0*/  @!UP1 SYNCS.EXCH.64 URZ, [UR6+0x88], UR4 ;  /* 0x00008804063f95b2 */ /* 0x0000a20008000100 */
[----:B------:R-:W-:Y:S01]  /*07f0*/  LOP3.LUT R22, R22, R9, RZ, 0xc0, !PT ;  /* 0x0000000916167212 */ /* 0x000fe200078ec0ff */
[----:B------:R-:W-:Y:S01]  /*0800*/  NOP ;  /* 0x0000000000007918 */ /* 0x000fe20000000000 */
[----:B------:R-:W-:Y:S01]  /*0810*/  SEL R19, R19, 0x2, P6 ;  /* 0x0000000213137807 */ /* 0x000fe20003000000 */
[----:B------:R-:W-:Y:S06]  /*0820*/  @!P2 BRA `(.L_x_3) ;  /* 0x000000000008a947 */ /* 0x000fec0003800000 */
[----:B-12-4-:R-:W-:Y:S01]  /*0830*/  UCGABAR_ARV ;  /* 0x00000000000079c7 */ /* 0x016fe20008000000 */
[----:B------:R-:W-:Y:S05]  /*0840*/  BRA `(.L_x_4) ;  /* 0x0000000000047947 */ /* 0x000fea0003800000 */
.L_x_3:
[----:B-12-4-:R-:W-:Y:S01]  /*0850*/  NOP ;  /* 0x0000000000007918 */ /* 0x016fe20000000000 */
.L_x_4:
[----:B------:R-:W1:Y:S01]  /*0860*/  LDC R2, c[0x0][0x65c] ;  /* 0x00019700ff027b82 */ /* 0x000e620000000800 */
[----:B------:R-:W-:Y:S02]  /*0870*/  IMAD.U32 R8, RZ, RZ, UR8 ;  /* 0x00000008ff087e24 */ /* 0x000fe4000f8e00ff */
[----:B------:R-:W-:Y:S01]  /*0880*/  IMAD.MOV.U32 R9, RZ, RZ, RZ ;  /* 0x000000ffff097224 */ /* 0x000fe200078e00ff */
[----:B-1----:R-:W-:-:S04]  /*0890*/  ISETP.NE.AND P1, PT, R2, 0x1, PT ;  /* 0x000000010200780c */ /* 0x002fc80003f25270 */
[----:B------:R-:W-:-:S09]  /*08a0*/  P2R R5, PR, RZ, 0x2 ;  /* 0x00000002ff057803 */ /* 0x000fd20000000000 */
[----:B------:R-:W1:Y:S01]  /*08b0*/  @P1 LDC R17, c[0x0][0x10] ;  /* 0x00000400ff111b82 */ /* 0x000e620000000800 */
[----:B------:R-:W-:Y:S02]  /*08c0*/  @P1 IMAD.MOV.U32 R5, RZ, RZ, RZ ;  /* 0x000000ffff051224 */ /* 0x000fe400078e00ff */
[----:B------:R-:W-:-:S05]  /*08d0*/  @P1 IMAD.MOV.U32 R13, RZ, RZ, RZ ;  /* 0x000000ffff0d1224 */ /* 0x000fca00078e00ff */
[----:B------:R-:W2:Y:S01]  /*08e0*/  @!P1 LDC R11, c[0x0][0xc] ;  /* 0x00000300ff0b9b82 */ /* 0x000ea20000000800 */
[----:B-1----:R-:W-:-:S04]  /*08f0*/  @P1 IMAD.WIDE.U32 R16, R17, UR8, R4 ;  /* 0x0000000811101c25 */ /* 0x002fc8000f8e0004 */
[----:B------:R-:W-:Y:S02]  /*0900*/  @P1 IMAD.IADD R17, R17, 0x1, R13 ;  /* 0x0000000111111824 */ /* 0x000fe400078e020d */
[----:B--2---:R-:W-:-:S04]  /*0910*/  @!P1 IMAD.WIDE.U32 R8, R4, R11, R8 ;  /* 0x0000000b04089225 */ /* 0x004fc800078e0008 */
[----:B------:R-:W-:Y:S02]  /*0920*/  @!P1 IMAD.MOV.U32 R16, RZ, RZ, R8 ;  /* 0x000000ffff109224 */ /* 0x000fe400078e0008 */
[----:B------:R-:W-:Y:S01]  /*0930*/  @!P1 IMAD.MOV.U32 R17, RZ, RZ, R9 ;  /* 0x000000ffff119224 */ /* 0x000fe200078e0009 */
[----:B------:R-:W-:Y:S06]  /*0940*/  @!P2 BRA `(.L_x_5) ;  /* 0x00000000000ca947 */ /* 0x000fec0003800000 */
[----:B------:R-:W-:Y:S01]  /*0950*/  UCGABAR_WAIT ;  /* 0x0000000000007dc7 */ /* 0x000fe20008000000 */
[----:B------:R-:W-:Y:S01]  /*0960*/  CCTL.IVALL ;  /* 0x00000000ff00798f */ /* 0x000fe20002000000 */
[----:B------:R-:W-:Y:S05]  /*0970*/  BRA `(.L_x_6) ;  /* 0x0000000000047947 */ /* 0x000fea0003800000 */
.L_x_5:
[----:B------:R-:W-:Y:S06]  /*0980*/  BAR.SYNC.DEFER_BLOCKING 0x0 ;  /* 0x0000000000007b1d */ /* 0x000fec0000010000 */
.L_x_6:
[----:B------:R-:W-:Y:S05]  /*0990*/  @!P3 BRA `(.L_x_7) ;  /* 0x000000680050b947 */ /* 0x000fea0003800000 */
[----:B------:R-:W-:-:S13]  /*09a0*/  ISETP.GT.U32.AND P0, PT, R6, 0x1, PT ;  /* 0x000000010600780c */ /* 0x000fda0003f04070 */
[----:B0-----:R-:W-:Y:S05]  /*09b0*/  @P0 EXIT ;  /* 0x000000000000094d */ /* 0x001fea0003800000 */
[----:B------:R-:W-:Y:S01]  /*09c0*/  ULDC.64 UR4, c[0x0][0x650] ;  /* 0x0001940000047ab9 */ /* 0x000fe20000000a00 */
[----:B------:R-:W-:Y:S01]  /*09d0*/  PRMT R0, RZ, 0x7610, R0 ;  /* 0x00007610ff007816 */ /* 0x000fe20000000000 */
[----:B------:R-:W-:Y:S01]  /*09e0*/  IMAD.MOV.U32 R84, RZ, RZ, -0x1 ;  /* 0xffffffffff547424 */ /* 0x000fe200078e00ff */
[----:B------:R-:W-:Y:S01]  /*09f0*/  ISETP.GE.U32.AND P0, PT, R16, UR4, PT ;  /* 0x0000000410007c0c */ /* 0x000fe2000bf06070 */
[----:B------:R-:W-:Y:S02]  /*0a00*/  IMAD.MOV.U32 R85, RZ, RZ, -0x1 ;  /* 0xffffffffff557424 */ /* 0x000fe400078e00ff */
[----:B------:R-:W-:Y:S01]  /*0a10*/  IMAD.MOV.U32 R83, RZ, RZ, -0x1 ;  /* 0xffffffffff537424 */ /* 0x000fe200078e00ff */
[----:B------:R-:W-:-:S13]  /*0a20*/  ISETP.GE.U32.AND.EX P0, PT, R17, UR5, PT, P0 ;  /* 0x0000000511007c0c */ /* 0x000fda000bf06100 */
[----:B------:R-:W-:Y:S05]  /*0a30*/  @P0 BRA `(.L_x_8) ;  /* 0x0000000400280947 */ /* 0x000fea0003800000 */
[----:B------:R-:W0:Y:S01]  /*0a40*/  LDC.64 R24, c[0x0][0x628] ;  /* 0x00018a00ff187b82 */ /* 0x000e220000000a00 */
[----:B------:R-:W-:Y:S02]  /*0a50*/  IMAD.MOV.U32 R8, RZ, RZ, R16 ;  /* 0x000000ffff087224 */ /* 0x000fe400078e0010 */
[----:B------:R-:W-:-:S05]  /*0a60*/  IMAD.MOV.U32 R9, RZ, RZ, R17 ;  /* 0x000000ffff097224 */ /* 0x000fca00078e0011 */
[----:B------:R-:W1:Y:S08]  /*0a70*/  LDC R0, c[0x0][0x630] ;  /* 0x00018c00ff007b82 */ /* 0x000e700000000800 */
[----:B------:R-:W2:Y:S01]  /*0a80*/  LDC.64 R26, c[0x0][0x620] ;  /* 0x00018800ff1a7b82 */ /* 0x000ea20000000a00 */
[----:B0-----:R-:W-:-:S04]  /*0a90*/  ISETP.NE.U32.AND P0, PT, R24, RZ, PT ;  /* 0x000000ff1800720c */ /* 0x001fc80003f05070 */
[----:B------:R-:W-:-:S13]  /*0aa0*/  ISETP.NE.AND.EX P0, PT, R25, RZ, PT, P0 ;  /* 0x000000ff1900720c */ /* 0x000fda0003f05300 */
[----:B-12---:R-:W-:Y:S05]  /*0ab0*/  @!P0 BRA `(.L_x_9) ;  /* 0x0000000000288947 */ /* 0x006fea0003800000 */
[----:B------:R-:W0:Y:S02]  /*0ac0*/  LDC R13, c[0x0][0x634] ;  /* 0x00018d00ff0d7b82 */ /* 0x000e240000000800 */
[----:B0-----:R-:W-:-:S05]  /*0ad0*/  IADD3 R13, P0, R16, R13, RZ ;  /* 0x0000000d100d7210 */ /* 0x001fca0007f1e0ff */
[----:B------:R-:W-:-:S04]  /*0ae0*/  IMAD.X R15, RZ, RZ, R17, P0 ;  /* 0x000000ffff0f7224 */ /* 0x000fc800000e0611 */
[----:B------:R-:W-:-:S04]  /*0af0*/  IMAD.WIDE.U32 R8, R15, R24, RZ ;  /* 0x000000180f087225 */ /* 0x000fc800078e00ff */
[----:B------:R-:W-:-:S04]  /*0b00*/  IMAD.WIDE.U32 R10, P0, R13, R25, R8 ;  /* 0x000000190d0a7225 */ /* 0x000fc80007800008 */
[----:B------:R-:W-:-:S04]  /*0b10*/  IMAD.WIDE.U32 R8, R13, R24, RZ ;  /* 0x000000180d087225 */ /* 0x000fc800078e00ff */
[----:B------:R-:W-:Y:S01]  /*0b20*/  IMAD.X R13, RZ, RZ, RZ, P0 ;  /* 0x000000ffff0d7224 */ /* 0x000fe200000e06ff */
[----:B------:R-:W-:Y:S01]  /*0b30*/  IADD3 RZ, P0, R9, R10, RZ ;  /* 0x0000000a09ff7210 */ /* 0x000fe20007f1e0ff */
[----:B------:R-:W-:-:S04]  /*0b40*/  IMAD.MOV.U32 R12, RZ, RZ, R11 ;  /* 0x000000ffff0c7224 */ /* 0x000fc800078e000b */
[----:B------:R-:W-:-:S08]  /*0b50*/  IMAD.WIDE.U32.X R8, R15, R25, R12, P0 ;  /* 0x000000190f087225 */ /* 0x000fd000000e040c */
.L_x_9:
[----:B------:R-:W0:Y:S01]  /*0b60*/  LDC.64 R24, c[0x0][0x640] ;  /* 0x00019000ff187b82 */ /* 0x000e220000000a00 */
[-CC-:B------:R-:W-:Y:S01]  /*0b70*/  SHF.R.U64 R83, R8, R0.reuse, R9.reuse ;  /* 0x0000000008537219 */ /* 0x180fe20000001209 */
[----:B------:R-:W-:Y:S01]  /*0b80*/  IMAD R30, R7, R21, R4 ;  /* 0x00000015071e7224 */ /* 0x000fe200078e0204 */
[----:B------:R-:W-:Y:S01]  /*0b90*/  SHF.R.U32.HI R0, RZ, R0, R9 ;  /* 0x00000000ff007219 */ /* 0x000fe20000011609 */
[----:B------:R-:W-:Y:S01]  /*0ba0*/  IMAD.MOV.U32 R21, RZ, RZ, 0x1 ;  /* 0x00000001ff157424 */ /* 0x000fe200078e00ff */
[----:B------:R-:W-:-:S03]  /*0bb0*/  IADD3 R5, P0, RZ, -R83, RZ ;  /* 0x80000053ff057210 */ /* 0x000fc60007f1e0ff */
[----:B------:R-:W1:Y:S02]  /*0bc0*/  LDC R6, c[0x0][0x618] ;  /* 0x00018600ff067b82 */ /* 0x000e640000000800 */
[----:B------:R-:W-:-:S04]  /*0bd0*/  IMAD.X R9, RZ, RZ, ~R0, P0 ;  /* 0x000000ffff097224 */ /* 0x000fc800000e0e00 */
[-C--:B------:R-:W-:Y:S02]  /*0be0*/  IMAD R0, R9, R26.reuse, RZ ;  /* 0x0000001a09007224 */ /* 0x080fe400078e02ff */
[----:B------:R-:W2:Y:S01]  /*0bf0*/  LDC R11, c[0x0][0x608] ;  /* 0x00018200ff0b7b82 */ /* 0x000ea20000000800 */
[----:B------:R-:W-:-:S04]  /*0c00*/  IMAD.WIDE.U32 R8, R5, R26, R16 ;  /* 0x0000001a05087225 */ /* 0x000fc800078e0010 */
[----:B------:R-:W-:-:S03]  /*0c10*/  IMAD R5, R5, R27, R0 ;  /* 0x0000001b05057224 */ /* 0x000fc600078e0200 */
[----:B------:R-:W3:Y:S01]  /*0c20*/  LDC R12, c[0x0][0x658] ;  /* 0x00019600ff0c7b82 */ /* 0x000ee20000000800 */
[----:B0-----:R-:W-:Y:S01]  /*0c30*/  ISETP.NE.U32.AND P0, PT, R24, RZ, PT ;  /* 0x000000ff1800720c */ /* 0x001fe20003f05070 */
[----:B------:R-:W-:Y:S02]  /*0c40*/  IMAD.IADD R5, R9, 0x1, R5 ;  /* 0x0000000109057824 */ /* 0x000fe400078e0205 */
[----:B------:R-:W-:Y:S01]  /*0c50*/  IMAD.MOV.U32 R9, RZ, RZ, -0x1 ;  /* 0xffffffffff097424 */ /* 0x000fe200078e00ff */
[----:B------:R-:W-:-:S03]  /*0c60*/  ISETP.NE.AND.EX P0, PT, R25, RZ, PT, P0 ;  /* 0x000000ff1900720c */ /* 0x000fc60003f05300 */
[----:B------:R-:W0:Y:S01]  /*0c70*/  LDC R15, c[0x0][0x600] ;  /* 0x00018000ff0f7b82 */ /* 0x000e220000000800 */
[-CC-:B-1----:R-:W-:Y:S02]  /*0c80*/  SHF.R.U64 R13, R8, R6.reuse, R5.reuse ;  /* 0x00000006080d7219 */ /* 0x182fe40000001205 */
[----:B------:R-:W-:-:S05]  /*0c90*/  SHF.R.U32.HI R0, RZ, R6, R5 ;  /* 0x00000006ff007219 */ /* 0x000fca0000011605 */
[----:B------:R-:W1:Y:S01]  /*0ca0*/  LDC R14, c[0x0][0x648] ;  /* 0x00019200ff0e7b82 */ /* 0x000e620000000800 */
[-CC-:B--2---:R-:W-:Y:S02]  /*0cb0*/  SHF.R.U64 R27, R13, R11.reuse, R0.reuse ;  /* 0x0000000b0d1b7219 */ /* 0x184fe40000001200 */
[----:B------:R-:W-:-:S05]  /*0cc0*/  SHF.R.U32.HI R5, RZ, R11, R0 ;  /* 0x0000000bff057219 */ /* 0x000fca0000011600 */
[----:B------:R-:W2:Y:S01]  /*0cd0*/  LDC R20, c[0x0][0x638] ;  /* 0x00018e00ff147b82 */ /* 0x000ea20000000800 */
[-CC-:B---3--:R-:W-:Y:S02]  /*0ce0*/  SHF.R.U64 R28, R27, R12.reuse, R5.reuse ;  /* 0x0000000c1b1c7219 */ /* 0x188fe40000001205 */
[-C--:B------:R-:W-:Y:S02]  /*0cf0*/  SHF.L.U32 R0, R9, R12.reuse, RZ ;  /* 0x0000000c09007219 */ /* 0x080fe400000006ff */
[----:B------:R-:W-:Y:S01]  /*0d00*/  SHF.R.U32.HI R5, RZ, R12, R5 ;  /* 0x0000000cff057219 */ /* 0x000fe20000011605 */
[----:B------:R-:W-:Y:S01]  /*0d10*/  IMAD.MOV.U32 R4, RZ, RZ, R28 ;  /* 0x000000ffff047224 */ /* 0x000fe200078e001c */
[----:B------:R-:W-:Y:S01]  /*0d20*/  LOP3.LUT R10, RZ, R0, RZ, 0x33, !PT ;  /* 0x00000000ff0a7212 */ /* 0x000fe200078e33ff */
[----:B------:R-:W3:Y:S01]  /*0d30*/  LDC R26, c[0x0][0x610] ;  /* 0x00018400ff1a7b82 */ /* 0x000ee20000000800 */
[----:B------:R-:W-:Y:S05]  /*0d40*/  @!P0 BRA `(.L_x_10) ;  /* 0x0000000000288947 */ /* 0x000fea0003800000 */
[----:B------:R-:W4:Y:S02]  /*0d50*/  LDC R9, c[0x0][0x64c] ;  /* 0x00019300ff097b82 */ /* 0x000f240000000800 */
[----:B----4-:R-:W-:-:S05]  /*0d60*/  IADD3 R9, P0, R28, R9, RZ ;  /* 0x000000091c097210 */ /* 0x010fca0007f1e0ff */
        /* <DEDUP_REMOVED lines=8> */
.L_x_10:
[----:B-1----:R-:W-:Y:S01]  /*0df0*/  SHF.R.U64 R4, R4, R14, R5 ;  /* 0x0000000e04047219 */ /* 0x002fe20000001205 */
[----:B0-----:R-:W-:Y:S01]  /*0e00*/  VIADD R6, R15, 0xffffffff ;  /* 0xffffffff0f067836 */ /* 0x001fe20000000000 */
[----:B------:R-:W-:Y:S02]  /*0e10*/  SHF.L.U32 R0, R21, R12, RZ ;  /* 0x0000000c15007219 */ /* 0x000fe400000006ff */
[----:B------:R-:W-:Y:S01]  /*0e20*/  LOP3.LUT R5, R27, R10, RZ, 0xc0, !PT ;  /* 0x0000000a1b057212 */ /* 0x000fe200078ec0ff */
[----:B------:R-:W-:Y:S01]  /*0e30*/  IMAD.MOV R7, RZ, RZ, -R4 ;  /* 0x000000ffff077224 */ /* 0x000fe200078e0a04 */
[----:B------:R-:W-:Y:S02]  /*0e40*/  SEL R3, R3, R30, !P1 ;  /* 0x0000001e03037207 */ /* 0x000fe40004800000 */
[----:B------:R-:W-:Y:S01]  /*0e50*/  LOP3.LUT R6, R13, R6, RZ, 0xc0, !PT ;  /* 0x000000060d067212 */ /* 0x000fe200078ec0ff */
[----:B------:R-:W-:Y:S02]  /*0e60*/  IMAD R4, R0, R4, R5 ;  /* 0x0000000400047224 */ /* 0x000fe400078e0205 */
[----:B--2---:R-:W-:-:S02]  /*0e70*/  IMAD R0, R7, R20, R28 ;  /* 0x0000001407007224 */ /* 0x004fc400078e021c */
[----:B---3--:R-:W-:Y:S02]  /*0e80*/  IMAD R3, R4, R26, R3 ;  /* 0x0000001a04037224 */ /* 0x008fe400078e0203 */
[----:B------:R-:W-:Y:S02]  /*0e90*/  IMAD R84, R0, R15, R6 ;  /* 0x0000000f00547224 */ /* 0x000fe400078e0206 */
[----:B------:R-:W-:-:S03]  /*0ea0*/  IMAD.MOV.U32 R4, RZ, RZ, 0x1 ;  /* 0x00000001ff047424 */ /* 0x000fc600078e00ff */
[----:B------:R-:W-:Y:S02]  /*0eb0*/  SEL R85, R84, R3, !P1 ;  /* 0x0000000354557207 */ /* 0x000fe40004800000 */
[----:B------:R-:W-:Y:S02]  /*0ec0*/  PRMT R0, R4, 0x7610, R0 ;  /* 0x0000761004007816 */ /* 0x000fe40000000000 */
[----:B------:R-:W-:-:S07]  /*0ed0*/  SEL R84, R3, R84, !P1 ;  /* 0x0000005403547207 */ /* 0x000fce0004800000 */
.L_x_8:
[----:B------:R-:W-:-:S08]  /*0ee0*/  NOP ;  /* 0x0000000000007918 */ /* 0x000fd00000000000 */
[----:B------:R-:W0:Y:S02]  /*0ef0*/  USETMAXREG.TRY_ALLOC.CTAPOOL UP0, 0xe8 ;  /* 0x000000e8000079c8 */ /* 0x000e240008000600 */
[----:B0-----:R-:W-:-:S13]  /*0f00*/  PLOP3.LUT P0, PT, PT, PT, UP0, 0x80, 0x0 ;  /* 0x000000000000781c */ /* 0x001fda0003f0f008 */
[----:B------:R-:W-:Y:S05]  /*0f10*/  @!P0 BRA `(.L_x_8) ;  /* 0xfffffffc00f08947 */ /* 0x000fea000383ffff */
[----:B------:R-:W-:Y:S01]  /*0f20*/  ULDC.64 UR4, c[0x0][0x598] ;  /* 0x0001660000047ab9 */ /* 0x000fe20000000a00 */
[----:B------:R-:W-:Y:S01]  /*0f30*/  ULDC.64 UR36, c[0x0][0x208] ;  /* 0x0000820000247ab9 */ /* 0x000fe20000000a00 */
[----:B------:R-:W-:-:S04]  /*0f40*/  ISETP.NE.U32.AND P0, PT, RZ, UR4, PT ;  /* 0x00000004ff007c0c */ /* 0x000fc8000bf05070 */
[----:B------:R-:W-:-:S13]  /*0f50*/  ISETP.NE.AND.EX P0, PT, RZ, UR5, PT, P0 ;  /* 0x00000005ff007c0c */ /* 0x000fda000bf05300 */
[----:B------:R-:W-:Y:S05]  /*0f60*/  @!P0 BRA `(.L_x_11) ;  /* 0x00000000001c8947 */ /* 0x000fea0003800000 */
[----:B------:R-:W0:Y:S02]  /*0f70*/  LDC.64 R4, c[0x0][0x598] ;  /* 0x00016600ff047b82 */ /* 0x000e240000000a00 */
[----:B0-----:R-:W2:Y:S02]  /*0f80*/  LDG.E.64 R4, desc[UR36][R4.64] ;  /* 0x0000002404047981 */ /* 0x001ea4000c1e1b00 */
[----:B--2---:R-:W-:-:S04]  /*0f90*/  ISETP.NE.U32.AND P0, PT, R4, RZ, PT ;  /* 0x000000ff0400720c */ /* 0x004fc80003f05070 */
[----:B------:R-:W-:-:S13]  /*0fa0*/  ISETP.NE.AND.EX P0, PT, R5, RZ, PT, P0 ;  /* 0x000000ff0500720c */ /* 0x000fda0003f05300 */
[----:B------:R-:W-:Y:S05]  /*0fb0*/  @!P0 BRA `(.L_x_11) ;  /* 0x0000000000088947 */ /* 0x000fea0003800000 */
[----:B------:R0:W5:Y:S01]  /*0fc0*/  LD.E R80, desc[UR36][R4.64] ;  /* 0x0000002404507980 */ /* 0x000162000c101900 */
[----:B------:R-:W-:Y:S05]  /*0fd0*/  BRA `(.L_x_12) ;  /* 0x0000000000247947 */ /* 0x000fea0003800000 */
.L_x_11:
[----:B------:R-:W-:Y:S02]  /*0fe0*/  ULDC.64 UR4, c[0x0][0x588] ;  /* 0x0001620000047ab9 */ /* 0x000fe40000000a00 */
[----:B------:R-:W-:-:S04]  /*0ff0*/  ISETP.NE.U32.AND P0, PT, RZ, UR4, PT ;  /* 0x00000004ff007c0c */ /* 0x000fc8000bf05070 */
[----:B------:R-:W-:-:S13]  /*1000*/  ISETP.NE.AND.EX P0, PT, RZ, UR5, PT, P0 ;  /* 0x00000005ff007c0c */ /* 0x000fda000bf05300 */
[----:B------:R-:W-:Y:S05]  /*1010*/  @!P0 BRA `(.L_x_13) ;  /* 0x00000000000c8947 */ /* 0x000fea0003800000 */
[----:B------:R-:W0:Y:S02]  /*1020*/  LDC.64 R80, c[0x0][0x588] ;  /* 0x00016200ff507b82 */ /* 0x000e240000000a00 */
[----:B0-----:R1:W5:Y:S01]  /*1030*/  LDG.E R80, desc[UR36][R80.64] ;  /* 0x0000002450507981 */ /* 0x001362000c1e1900 */
[----:B------:R-:W-:Y:S05]  /*1040*/  BRA `(.L_x_12) ;  /* 0x0000000000087947 */ /* 0x000fea0003800000 */
.L_x_13:
[----:B------:R-:W-:Y:S02]  /*1050*/  ULDC UR4, c[0x0][0x580] ;  /* 0x0001600000047ab9 */ /* 0x000fe40000000800 */
[----:B------:R-:W-:-:S07]  /*1060*/  IMAD.U32 R80, RZ, RZ, UR4 ;  /* 0x00000004ff507e24 */ /* 0x000fce000f8e00ff */
.L_x_12:
[----:B------:R-:W-:Y:S02]  /*1070*/  ULDC.64 UR4, c[0x0][0x5a0] ;  /* 0x0001680000047ab9 */ /* 0x000fe40000000a00 */
[----:B------:R-:W-:-:S04]  /*1080*/  ISETP.NE.U32.AND P0, PT, RZ, UR4, PT ;  /* 0x00000004ff007c0c */ /* 0x000fc8000bf05070 */
[----:B------:R-:W-:-:S13]  /*1090*/  ISETP.NE.AND.EX P0, PT, RZ, UR5, PT, P0 ;  /* 0x00000005ff007c0c */ /* 0x000fda000bf05300 */
[----:B------:R-:W-:Y:S05]  /*10a0*/  @!P0 BRA `(.L_x_14) ;  /* 0x00000000001c8947 */ /* 0x000fea0003800000 */
[----:B0-----:R-:W0:Y:S02]  /*10b0*/  LDC.64 R4, c[0x0][0x5a0] ;  /* 0x00016800ff047b82 */ /* 0x001e240000000a00 */
[----:B0-----:R-:W2:Y:S02]  /*10c0*/  LDG.E.64 R4, desc[UR36][R4.64] ;  /* 0x0000002404047981 */ /* 0x001ea4000c1e1b00 */
[----:B--2---:R-:W-:-:S04]  /*10d0*/  ISETP.NE.U32.AND P0, PT, R4, RZ, PT ;  /* 0x000000ff0400720c */ /* 0x004fc80003f05070 */
[----:B------:R-:W-:-:S13]  /*10e0*/  ISETP.NE.AND.EX P0, PT, R5, RZ, PT, P0 ;  /* 0x000000ff0500720c */ /* 0x000fda0003f05300 */
[----:B------:R-:W-:Y:S05]  /*10f0*/  @!P0 BRA `(.L_x_14) ;  /* 0x0000000000088947 */ /* 0x000fea0003800000 */
[----:B-1----:R0:W5:Y:S01]  /*1100*/  LD.E R81, desc[UR36][R4.64] ;  /* 0x0000002404517980 */ /* 0x002162000c101900 */
[----:B------:R-:W-:Y:S05]  /*1110*/  BRA `(.L_x_15) ;  /* 0x0000000000247947 */ /* 0x000fea0003800000 */
.L_x_14:
[----:B------:R-:W-:Y:S02]  /*1120*/  ULDC.64 UR4, c[0x0][0x590] ;  /* 0x0001640000047ab9 */ /* 0x000fe40000000a00 */
[----:B------:R-:W-:-:S04]  /*1130*/  ISETP.NE.U32.AND P0, PT, RZ, UR4, PT ;  /* 0x00000004ff007c0c */ /* 0x000fc8000bf05070 */
[----:B------:R-:W-:-:S13]  /*1140*/  ISETP.NE.AND.EX P0, PT, RZ, UR5, PT, P0 ;  /* 0x00000005ff007c0c */ /* 0x000fda000bf05300 */
[----:B------:R-:W-:Y:S05]  /*1150*/  @!P0 BRA `(.L_x_16) ;  /* 0x00000000000c8947 */ /* 0x000fea0003800000 */
[----:B0-----:R-:W1:Y:S02]  /*1160*/  LDC.64 R4, c[0x0][0x590] ;  /* 0x00016400ff047b82 */ /* 0x001e640000000a00 */
[----:B-1----:R1:W5:Y:S01]  /*1170*/  LDG.E R81, desc[UR36][R4.64] ;  /* 0x0000002404517981 */ /* 0x002362000c1e1900 */
[----:B------:R-:W-:Y:S05]  /*1180*/  BRA `(.L_x_15) ;  /* 0x0000000000087947 */ /* 0x000fea0003800000 */
.L_x_16:
[----:B------:R-:W-:Y:S02]  /*1190*/  ULDC UR4, c[0x0][0x584] ;  /* 0x0001610000047ab9 */ /* 0x000fe40000000800 */
[----:B-1----:R-:W-:-:S07]  /*11a0*/  IMAD.U32 R81, RZ, RZ, UR4 ;  /* 0x00000004ff517e24 */ /* 0x002fce000f8e00ff */
.L_x_15:
[----:B------:R-:W-:-:S13]  /*11b0*/  LOP3.LUT P0, RZ, R0, 0xff, RZ, 0xc0, !PT ;  /* 0x000000ff00ff7812 */ /* 0x000fda000780c0ff */
[----:B------:R-:W-:Y:S05]  /*11c0*/  @!P0 EXIT ;  /* 0x000000000000894d */ /* 0x000fea0003800000 */
[----:B------:R-:W-:Y:S01]  /*11d0*/  ULDC UR4, c[0x0][0x28c] ;  /* 0x0000a30000047ab9 */ /* 0x000fe20000000800 */
[----:B------:R-:W-:Y:S01]  /*11e0*/  LOP3.LUT R82, R19, 0x1, RZ, 0xfc, !PT ;  /* 0x0000000113527812 */ /* 0x000fe200078efcff */
[----:B------:R-:W-:Y:S01]  /*11f0*/  UIADD3 UR4, UR4, 0x3f, URZ ;  /* 0x0000003f04047890 */ /* 0x000fe2000fffe03f */
[----:B------:R-:W-:Y:S01]  /*1200*/  UMOV UR38, URZ ;  /* 0x0000003f00267c82 */ /* 0x000fe20008000000 */
[----:B------:R-:W-:Y:S02]  /*1210*/  UMOV UR39, URZ ;  /* 0x0000003f00277c82 */ /* 0x000fe40008000000 */
[----:B------:R-:W-:-:S04]  /*1220*/  USHF.R.S32.HI UR5, URZ, 0x1f, UR4 ;  /* 0x0000001f3f057899 */ /* 0x000fc80008011404 */
[----:B------:R-:W-:-:S04]  /*1230*/  ULEA.HI UR5, UR5, UR4, URZ, 0x6 ;  /* 0x0000000405057291 */ /* 0x000fc8000f8f303f */
[----:B------:R-:W-:-:S12]  /*1240*/  USHF.R.S32.HI UR40, URZ, 0x6, UR5 ;  /* 0x000000063f287899 */ /* 0x000fd80008011405 */
.L_x_148:
[----:B------:R-:W-:Y:S01]  /*1250*/  LOP3.LUT R0, R18, 0x80, RZ, 0xc0, !PT ;  /* 0x0000008012007812 */ /* 0x000fe200078ec0ff */
[----:B--2---:R-:W2:Y:S01]  /*1260*/  S2UR UR6, SR_CgaCtaId ;  /* 0x00000000000679c3 */ /* 0x004ea20000008800 */
[----:B------:R-:W-:Y:S02]  /*1270*/  UMOV UR41, 0x400 ;  /* 0x0000040000297882 */ /* 0x000fe40000000000 */
[----:B------:R-:W-:-:S06]  /*1280*/  SHF.R.U32.HI R0, RZ, 0x7, R0 ;  /* 0x00000007ff007819 */ /* 0x000fcc0000011600 */
[----:B---3--:R-:W3:Y:S01]  /*1290*/  SHFL.IDX PT, R0, R0, RZ, 0x1f ;  /* 0x00001fff00007589 */ /* 0x008ee200000e0000 */
[----:B--2---:R-:W-:Y:S01]  /*12a0*/  ULEA UR41, UR6, UR41, 0x18 ;  /* 0x0000002906297291 */ /* 0x004fe2000f8ec03f */
[----:B---3--:R-:W-:-:S13]  /*12b0*/  R2UR UR4, R0 ;  /* 0x00000000000472ca */ /* 0x008fda00000e0000 */
[----:B------:R-:W-:-:S04]  /*12c0*/  ULEA.HI UR5, UR4, UR4, URZ, 0x1 ;  /* 0x0000000404057291 */ /* 0x000fc8000f8f083f */
[----:B------:R-:W-:-:S04]  /*12d0*/  ULOP3.LUT UR5, UR5, 0x7fffe, URZ, 0xc0, !UPT ;  /* 0x0007fffe05057892 */ /* 0x000fc8000f8ec03f */
[----:B------:R-:W-:-:S03]  /*12e0*/  UIADD3 UR5, UR4, -UR5, URZ ;  /* 0x8000000504057290 */ /* 0x000fc6000fffe03f */
[----:B------:R-:W-:Y:S01]  /*12f0*/  ULDC UR4, c[0x0][0x28c] ;  /* 0x0000a30000047ab9 */ /* 0x000fe20000000800 */
[----:B------:R-:W-:Y:S01]  /*1300*/  ULEA UR5, UR5, UR41, 0xd ;  /* 0x0000002905057291 */ /* 0x000fe2000f8e683f */
[----:B------:R-:W-:-:S03]  /*1310*/  ISETP.LT.AND P0, PT, RZ, UR4, PT ;  /* 0x00000004ff007c0c */ /* 0x000fc6000bf01270 */
[----:B------:R-:W-:-:S04]  /*1320*/  UIADD3 UR5, UR5, 0x180, URZ ;  /* 0x0000018005057890 */ /* 0x000fc8000fffe03f */
[----:B------:R-:W-:-:S04]  /*1330*/  USHF.R.U32.HI UR5, URZ, 0x4, UR5 ;  /* 0x000000043f057899 */ /* 0x000fc80008011605 */
[----:B------:R-:W-:Y:S02]  /*1340*/  ULOP3.LUT UR42, UR5, 0x3fff, URZ, 0xc0, !UPT ;  /* 0x00003fff052a7892 */ /* 0x000fe4000f8ec03f */
[----:B-1--45:R-:W-:Y:S10]  /*1350*/  @P0 BRA `(.L_x_17) ;  /* 0x0000000000400947 */ /* 0x032ff40003800000 */
[----:B------:R-:W-:Y:S01]  /*1360*/  MOV R0, 0x0 ;  /* 0x0000000000007802 */ /* 0x000fe20000000f00 */
[----:B------:R-:W-:Y:S01]  /*1370*/  ULDC.64 UR4, c[0x4][0x68] ;  /* 0x01001a0000047ab9 */ /* 0x000fe20000000a00 */
[----:B------:R-:W-:Y:S01]  /*1380*/  ULDC.64 UR6, c[0x4][0x8] ;  /* 0x0100020000067ab9 */ /* 0x000fe20000000a00 */
[----:B01----:R-:W-:Y:S01]  /*1390*/  IMAD.U32 R4, RZ, RZ, UR4 ;  /* 0x00000004ff047e24 */ /* 0x003fe2000f8e00ff */
[----:B------:R0:W1:Y:S01]  /*13a0*/  LDC.64 R14, c[0x4][R0] ;  /* 0x01000000000e7b82 */ /* 0x0000620000000a00 */
[----:B------:R-:W-:Y:S01]  /*13b0*/  IMAD.U32 R5, RZ, RZ, UR5 ;  /* 0x00000005ff057e24 */ /* 0x000fe2000f8e00ff */
[----:B------:R-:W-:Y:S01]  /*13c0*/  ULDC.64 UR4, c[0x4][0x70] ;  /* 0x01001c0000047ab9 */ /* 0x000fe20000000a00 */
[----:B------:R-:W-:Y:S02]  /*13d0*/  IMAD.U32 R10, RZ, RZ, UR6 ;  /* 0x00000006ff0a7e24 */ /* 0x000fe4000f8e00ff */
[----:B------:R-:W-:Y:S02]  /*13e0*/  IMAD.U32 R6, RZ, RZ, UR4 ;  /* 0x00000004ff067e24 */ /* 0x000fe4000f8e00ff */
[----:B------:R-:W-:-:S02]  /*13f0*/  IMAD.U32 R7, RZ, RZ, UR5 ;  /* 0x00000005ff077e24 */ /* 0x000fc4000f8e00ff */
[----:B------:R-:W-:Y:S02]  /*1400*/  IMAD.U32 R11, RZ, RZ, UR7 ;  /* 0x00000007ff0b7e24 */ /* 0x000fe4000f8e00ff */
[----:B------:R-:W-:Y:S02]  /*1410*/  IMAD.MOV.U32 R8, RZ, RZ, 0x1e1 ;  /* 0x000001e1ff087424 */ /* 0x000fe400078e00ff */
[----:B------:R-:W-:Y:S02]  /*1420*/  IMAD.MOV.U32 R12, RZ, RZ, 0x1 ;  /* 0x00000001ff0c7424 */ /* 0x000fe400078e00ff */
[----:B0-----:R-:W-:-:S07]  /*1430*/  IMAD.MOV.U32 R13, RZ, RZ, RZ ;  /* 0x000000ffff0d7224 */ /* 0x001fce00078e00ff */
[----:B------:R-:W-:-:S07]  /*1440*/  LEPC R20, `(.L_x_17) ;  /* 0x000000001014794e */ /* 0x000fce0000000000 */
[----:B-1---5:R-:W-:Y:S05]  /*1450*/  CALL.ABS.NOINC R14 ;  /* 0x000000000e007343 */ /* 0x022fea0003c00000 */
.L_x_17:
[----:B------:R-:W-:-:S13]  /*1460*/  ISETP.NE.AND P0, PT, R82, 0x3, PT ;  /* 0x000000035200780c */ /* 0x000fda0003f05270 */
[----:B------:R-:W-:Y:S05]  /*1470*/  @!P0 BRA `(.L_x_18) ;  /* 0x0000000000048947 */ /* 0x000fea0003800000 */
[----:B------:R-:W-:Y:S01]  /*1480*/  BPT.TRAP 0x1 ;  /* 0x000000040000795c */ /* 0x000fe20000300000 */
.L_x_18:
[----:B------:R-:W-:Y:S02]  /*1490*/  IMAD.U32 R3, RZ, RZ, UR39 ;  /* 0x00000027ff037e24 */ /* 0x000fe4000f8e00ff */
[----:B------:R-:W-:-:S03]  /*14a0*/  IMAD.U32 R0, RZ, RZ, UR38 ;  /* 0x00000026ff007e24 */ /* 0x000fc6000f8e00ff */
[----:B------:R-:W-:Y:S02]  /*14b0*/  LEA R3, R3, UR41, 0x3 ;  /* 0x0000002903037c11 */ /* 0x000fe4000f8e18ff */
[----:B------:R-:W-:-:S04]  /*14c0*/  SHF.L.U32 R0, R0, 0x1f, RZ ;  /* 0x0000001f00007819 */ /* 0x000fc800000006ff */
[----:B------:R2:W3:Y:S01]  /*14d0*/  SYNCS.PHASECHK.TRANS64.TRYWAIT P1, [R3+URZ], R0 ;  /* 0x00000000030075a7 */ /* 0x0004e2000802017f */
[----:B------:R-:W-:Y:S05]  /*14e0*/  @!P0 BRA `(.L_x_19) ;  /* 0x0000000000048947 */ /* 0x000fea0003800000 */
[----:B------:R-:W-:Y:S01]  /*14f0*/  BPT.TRAP 0x1 ;  /* 0x000000040000795c */ /* 0x000fe20000300000 */
.L_x_19:
[----:B---3--:R-:W-:Y:S05]  /*1500*/  @P1 BRA `(.L_x_20) ;  /* 0x0000000000081947 */ /* 0x008fea0003800000 */
[----:B------:R-:W3:Y:S02]  /*1510*/  SYNCS.PHASECHK.TRANS64.TRYWAIT P1, [R3+URZ], R0 ;  /* 0x00000000030075a7 */ /* 0x000ee4000802017f */
[----:B---3--:R-:W-:Y:S05]  /*1520*/  @!P1 BRA `(.L_x_21) ;  /* 0x0000007400449947 */ /* 0x008fea0003800000 */
.L_x_20:
[----:B------:R-:W-:-:S04]  /*1530*/  UISETP.LT.AND UP0, UPT, UR40, 0x1, UPT ;  /* 0x000000012800788c */ /* 0x000fc8000bf01270 */
[----:B------:R-:W-:-:S06]  /*1540*/  USEL UR4, UR40, 0x1, UP0 ;  /* 0x0000000128047887 */ /* 0x000fcc0008000000 */
[----:B--23--:R-:W-:Y:S01]  /*1550*/  IMAD.U32 R0, RZ, RZ, UR4 ;  /* 0x00000004ff007e24 */ /* 0x00cfe2000f8e00ff */
[----:B------:R-:W-:Y:S05]  /*1560*/  WARPSYNC.ALL ;  /* 0x0000000000007948 */ /* 0x000fea0003800000 */
[----:B------:R-:W-:-:S04]  /*1570*/  IADD3 R0, -R0, UR40, RZ ;  /* 0x0000002800007c10 */ /* 0x000fc8000fffe1ff */
[----:B------:R-:W-:Y:S01]  /*1580*/  ISETP.GE.AND P1, PT, R0, 0x1, PT ;  /* 0x000000010000780c */ /* 0x000fe20003f26270 */
[----:B------:R-:W-:Y:S01]  /*1590*/  UIADD3 UR5, UR41, 0x1c180, URZ ;  /* 0x0001c18029057890 */ /* 0x000fe2000fffe03f */
[----:B------:R-:W-:Y:S01]  /*15a0*/  WARPGROUP.ARRIVE ;  /* 0x00000000000079c5 */ /* 0x000fe20000000000 */
[----:B------:R-:W-:Y:S02]  /*15b0*/  ULOP3.LUT UR4, UR42, 0x10000, URZ, 0xfc, !UPT ;  /* 0x000100002a047892 */ /* 0x000fe4000f8efc3f */
[----:B------:R-:W-:Y:S02]  /*15c0*/  USHF.R.U32.HI UR5, URZ, 0x4, UR5 ;  /* 0x000000043f057899 */ /* 0x000fe40008011605 */
[----:B------:R-:W-:Y:S02]  /*15d0*/  ULEA UR8, UR39, UR4, 0xa ;  /* 0x0000000427087291 */ /* 0x000fe4000f8e503f */
[----:B------:R-:W-:Y:S01]  /*15e0*/  ULOP3.LUT UR5, UR5, 0x3fff, URZ, 0xc0, !UPT ;  /* 0x00003fff05057892 */ /* 0x000fe2000f8ec03f */
[----:B------:R-:W-:Y:S01]  /*15f0*/  UMOV UR9, 0x40000040 ;  /* 0x4000004000097882 */ /* 0x000fe20000000000 */
[----:B------:R-:W-:-:S02]  /*1600*/  UMOV UR11, 0x40000040 ;  /* 0x40000040000b7882 */ /* 0x000fc40000000000 */
[----:B------:R-:W-:Y:S01]  /*1610*/  ULOP3.LUT UR5, UR5, 0x10000, URZ, 0xfc, !UPT ;  /* 0x0001000005057892 */ /* 0x000fe2000f8efc3f */
[----:B------:R-:W-:Y:S01]  /*1620*/  UMOV UR24, UR8 ;  /* 0x0000000800187c82 */ /* 0x000fe20008000000 */
[----:B------:R-:W-:Y:S02]  /*1630*/  UMOV UR25, UR9 ;  /* 0x0000000900197c82 */ /* 0x000fe40008000000 */
[----:B------:R-:W-:Y:S01]  /*1640*/  UIMAD UR6, UR39, 0x380, UR5 ;  /* 0x00000380270678a4 */ /* 0x000fe2000f8e0205 */
[----:B------:R-:W-:Y:S01]  /*1650*/  UMOV UR27, 0x40000040 ;  /* 0x40000040001b7882 */ /* 0x000fe20000000000 */
[----:B------:R-:W-:Y:S02]  /*1660*/  UMOV UR20, UR8 ;  /* 0x0000000800147c82 */ /* 0x000fe40008000000 */
[----:B------:R-:W-:Y:S02]  /*1670*/  UIADD3 UR26, UR6, 0x80, URZ ;  /* 0x00000080061a7890 */ /* 0x000fe4000fffe03f */
[----:B------:R-:W-:-:S02]  /*1680*/  UIADD3 UR22, UR6, 0x100, URZ ;  /* 0x0000010006167890 */ /* 0x000fc4000fffe03f */
[----:B------:R-:W-:Y:S01]  /*1690*/  UMOV UR10, UR6 ;  /* 0x00000006000a7c82 */ /* 0x000fe20008000000 */
[----:B------:R-:W-:Y:S01]  /*16a0*/  UMOV UR21, UR9 ;  /* 0x0000000900157c82 */ /* 0x000fe20008000000 */
[----:B------:R-:W-:Y:S01]  /*16b0*/  HGMMA.64x16x16.F32 R72, gdesc[UR8], RZ, !UPT, gsb0 ;  /* 0x00200000084879f0 */ /* 0x000fe2000c0008ff */
[----:B------:R-:W-:Y:S01]  /*16c0*/  UMOV UR23, 0x40000040 ;  /* 0x4000004000177882 */ /* 0x000fe20000000000 */
[----:B------:R-:W-:Y:S01]  /*16d0*/  UIADD3 UR18, UR6, 0x180, URZ ;  /* 0x0000018006127890 */ /* 0x000fe2000fffe03f */
[----:B------:R-:W-:Y:S01]  /*16e0*/  UMOV UR16, UR8 ;  /* 0x0000000800107c82 */ /* 0x000fe20008000000 */
[----:B------:R-:W-:Y:S01]  /*16f0*/  UMOV UR17, UR9 ;  /* 0x0000000900117c82 */ /* 0x000fe20008000000 */
[----:B------:R-:W-:Y:S01]  /*1700*/  UMOV UR19, 0x40000040 ;  /* 0x4000004000137882 */ /* 0x000fe20000000000 */
[----:B------:R-:W-:Y:S01]  /*1710*/  UIADD3 UR14, UR6, 0x200, URZ ;  /* 0x00000200060e7890 */ /* 0x000fe2000fffe03f */
[----:B------:R-:W-:Y:S01]  /*1720*/  UMOV UR12, UR8 ;  /* 0x00000008000c7c82 */ /* 0x000fe20008000000 */
[----:B------:R-:W-:Y:S01]  /*1730*/  UMOV UR13, UR9 ;  /* 0x00000009000d7c82 */ /* 0x000fe20008000000 */
[----:B------:R-:W-:Y:S01]  /*1740*/  UMOV UR15, 0x40000040 ;  /* 0x40000040000f7882 */ /* 0x000fe20000000000 */
[----:B------:R-:W-:-:S02]  /*1750*/  UIADD3 UR7, UR6, 0x280, URZ ;  /* 0x0000028006077890 */ /* 0x000fc4000fffe03f */
[----:B------:R-:W-:Y:S01]  /*1760*/  UIADD3 UR10, UR6, 0x300, URZ ;  /* 0x00000300060a7890 */ /* 0x000fe2000fffe03f */
[----:B------:R-:W-:Y:S01]  /*1770*/  UMOV UR11, 0x40000040 ;  /* 0x40000040000b7882 */ /* 0x000fe20000000000 */
[----:B------:R-:W-:Y:S02]  /*1780*/  WARPGROUP.DEPBAR.LE gsb0, 0x0 ;  /* 0x00008000000079c5 */ /* 0x000fe40000010000 */
[----:B------:R-:W-:-:S06]  /*1790*/  WARPGROUP.ARRIVE ;  /* 0x00000000000079c5 */ /* 0x000fcc0000000000 */
[----:B------:R-:W-:Y:S01]  /*17a0*/  HGMMA.64x16x16.F32 R64, gdesc[UR24], RZ, !UPT, gsb0 ;  /* 0x00200000184079f0 */ /* 0x000fe2000c0008ff */
        /* <DEDUP_REMOVED lines=15> */
[----:B------:R-:W-:Y:S01]  /*18a0*/  UMOV UR12, UR8 ;  /* 0x00000008000c7c82 */ /* 0x000fe20008000000 */
[----:B------:R-:W-:Y:S01]  /*18b0*/  UMOV UR13, UR9 ;  /* 0x00000009000d7c82 */ /* 0x000fe20008000000 */
[----:B------:R-:W-:Y:S01]  /*18c0*/  UMOV UR14, UR7 ;  /* 0x00000007000e7c82 */ /* 0x000fe20008000000 */
[----:B------:R-:W-:Y:S01]  /*18d0*/  UMOV UR15, 0x40000040 ;  /* 0x40000040000f7882 */ /* 0x000fe20000000000 */
[----:B------:R-:W-:Y:S01]  /*18e0*/  UIADD3 UR7, UR6, 0x282, URZ ;  /* 0x0000028206077890 */ /* 0x000fe2000fffe03f */
[----:B------:R-:W-:Y:S02]  /*18f0*/  WARPGROUP.DEPBAR.LE gsb0, 0x0 ;  /* 0x00008000000079c5 */ /* 0x000fe40000010000 */
[----:B------:R-:W-:-:S06]  /*1900*/  WARPGROUP.ARRIVE ;  /* 0x00000000000079c5 */ /* 0x000fcc0000000000 */
[----:B------:R-:W-:Y:S01]  /*1910*/  HGMMA.64x16x16.F32 R32, gdesc[UR12], RZ, !UPT, gsb0 ;  /* 0x002000000c2079f0 */ /* 0x000fe2000c0008ff */
[----:B------:R-:W-:Y:S01]  /*1920*/  UMOV UR12, UR8 ;  /* 0x00000008000c7c82 */ /* 0x000fe20008000000 */
[----:B------:R-:W-:Y:S01]  /*1930*/  UMOV UR13, UR9 ;  /* 0x00000009000d7c82 */ /* 0x000fe20008000000 */
[----:B------:R-:W-:Y:S01]  /*1940*/  UMOV UR14, UR10 ;  /* 0x0000000a000e7c82 */ /* 0x000fe20008000000 */
[----:B------:R-:W-:Y:S01]  /*1950*/  UMOV UR15, 0x40000040 ;  /* 0x40000040000f7882 */ /* 0x000fe20000000000 */
[----:B------:R-:W-:Y:S02]  /*1960*/  UIADD3 UR9, UR6, 0x302, URZ ;  /* 0x0000030206097890 */ /* 0x000fe4000fffe03f */
[----:B------:R-:W-:Y:S01]  /*1970*/  UIADD3 UR10, UR6, 0x6, URZ ;  /* 0x00000006060a7890 */ /* 0x000fe2000fffe03f */
[----:B------:R-:W-:Y:S02]  /*1980*/  WARPGROUP.DEPBAR.LE gsb0, 0x0 ;  /* 0x00008000000079c5 */ /* 0x000fe40000010000 */
[----:B------:R-:W-:-:S06]  /*1990*/  WARPGROUP.ARRIVE ;  /* 0x00000000000079c5 */ /* 0x000fcc0000000000 */
[----:B------:R-:W-:Y:S01]  /*19a0*/  HGMMA.64x16x16.F32 R24, gdesc[UR12], RZ, !UPT, gsb0 ;  /* 0x002000000c1879f0 */ /* 0x000fe2000c0008ff */
[----:B------:R-:W-:Y:S02]  /*19b0*/  UIADD3 UR12, UR8, 0x2, URZ ;  /* 0x00000002080c7890 */ /* 0x000fe4000fffe03f */
[----:B------:R-:W-:Y:S01]  /*19c0*/  UIADD3 UR14, UR6, 0x2, URZ ;  /* 0x00000002060e7890 */ /* 0x000fe2000fffe03f */
[----:B------:R-:W-:Y:S01]  /*19d0*/  UMOV UR13, 0x40000040 ;  /* 0x40000040000d7882 */ /* 0x000fe20000000000 */
[----:B------:R-:W-:Y:S01]  /*19e0*/  UMOV UR15, 0x40000040 ;  /* 0x40000040000f7882 */ /* 0x000fe20000000000 */
[----:B------:R-:W-:Y:S02]  /*19f0*/  UMOV UR25, UR13 ;  /* 0x0000000d00197c82 */ /* 0x000fe40008000000 */
[----:B------:R-:W-:Y:S01]  /*1a00*/  UMOV UR24, UR12 ;  /* 0x0000000c00187c82 */ /* 0x000fe20008000000 */
[----:B------:R-:W-:Y:S01]  /*1a10*/  UMOV UR20, UR12 ;  /* 0x0000000c00147c82 */ /* 0x000fe20008000000 */
[----:B------:R-:W-:Y:S01]  /*1a20*/  UMOV UR21, UR13 ;  /* 0x0000000d00157c82 */ /* 0x000fe20008000000 */
[----:B------:R-:W-:Y:S01]  /*1a30*/  UMOV UR16, UR12 ;  /* 0x0000000c00107c82 */ /* 0x000fe20008000000 */
[----:B------:R-:W-:Y:S01]  /*1a40*/  UMOV UR17, UR13 ;  /* 0x0000000d00117c82 */ /* 0x000fe20008000000 */
[----:B------:R-:W-:-:S02]  /*1a50*/  WARPGROUP.DEPBAR.LE gsb0, 0x0 ;  /* 0x00008000000079c5 */ /* 0x000fc40000010000 */
[----:B------:R-:W-:-:S06]  /*1a60*/  WARPGROUP.ARRIVE ;  /* 0x00000000000079c5 */ /* 0x000fcc0000000000 */
[----:B------:R-:W-:Y:S01]  /*1a70*/  HGMMA.64x16x16.F32 R72, gdesc[UR12], R72, gsb0 ;  /* 0x002000000c4879f0 */ /* 0x000fe20008000848 */
[----:B------:R-:W-:Y:S01]  /*1a80*/  UIADD3 UR14, UR6, 0x202, URZ ;  /* 0x00000202060e7890 */ /* 0x000fe2000fffe03f */
[----:B------:R-:W-:Y:S01]  /*1a90*/  UMOV UR15, 0x40000040 ;  /* 0x40000040000f7882 */ /* 0x000fe20000000000 */
[----:B------:R-:W-:Y:S02]  /*1aa0*/  WARPGROUP.DEPBAR.LE gsb0, 0x0 ;  /* 0x00008000000079c5 */ /* 0x000fe40000010000 */
        /* <DEDUP_REMOVED lines=17> */
[----:B------:R-:W-:Y:S01]  /*1bc0*/  UMOV UR14, UR7 ;  /* 0x00000007000e7c82 */ /* 0x000fe20008000000 */
[----:B------:R-:W-:Y:S01]  /*1bd0*/  UMOV UR15, 0x40000040 ;  /* 0x40000040000f7882 */ /* 0x000fe20000000000 */
[----:B------:R-:W-:Y:S01]  /*1be0*/  UIADD3 UR7, UR6, 0x284, URZ ;  /* 0x0000028406077890 */ /* 0x000fe2000fffe03f */
        /* <DEDUP_REMOVED lines=19> */
[----:B------:R-:W-:Y:S01]  /*1d20*/  UIADD3 UR8, UR8, 0x6, URZ ;  /* 0x0000000608087890 */ /* 0x000fe2000fffe03f */
[----:B------:R-:W-:-:S02]  /*1d30*/  WARPGROUP.DEPBAR.LE gsb0, 0x0 ;  /* 0x00008000000079c5 */ /* 0x000fc40000010000 */
[----:B------:R-:W-:-:S06]  /*1d40*/  WARPGROUP.ARRIVE ;  /* 0x00000000000079c5 */ /* 0x000fcc0000000000 */
[----:B------:R-:W-:Y:S01]  /*1d50*/  HGMMA.64x16x16.F32 R72, gdesc[UR12], R72, gsb0 ;  /* 0x002000000c4879f0 */ /* 0x000fe20008000848 */
[----:B------:R-:W-:Y:S01]  /*1d60*/  UIADD3 UR14, UR6, 0x204, URZ ;  /* 0x00000204060e7890 */ /* 0x000fe2000fffe03f */
[----:B------:R-:W-:Y:S01]  /*1d70*/  UMOV UR15, 0x40000040 ;  /* 0x40000040000f7882 */ /* 0x000fe20000000000 */
[----:B------:R-:W-:Y:S02]  /*1d80*/  WARPGROUP.DEPBAR.LE gsb0, 0x0 ;  /* 0x00008000000079c5 */ /* 0x000fe40000010000 */
[----:B------:R-:W-:-:S06]  /*1d90*/  WARPGROUP.ARRIVE ;  /* 0x00000000000079c5 */ /* 0x000fcc0000000000 */
[----:B------:R-:W-:Y:S03]  /*1da0*/  HGMMA.64x16x16.F32 R64, gdesc[UR24], R64, gsb0 ;  /* 0x00200000184079f0 */ /* 0x000fe60008000840 */
[----:B------:R-:W-:Y:S02]  /*1db0*/  WARPGROUP.DEPBAR.LE gsb0, 0x0 ;  /* 0x00008000000079c5 */ /* 0x000fe40000010000 */
[----:B------:R-:W-:-:S06]  /*1dc0*/  WARPGROUP.ARRIVE ;  /* 0x00000000000079c5 */ /* 0x000fcc0000000000 */
[----:B------:R-:W-:Y:S01]  /*1dd0*/  HGMMA.64x16x16.F32 R56, gdesc[UR20], R56, gsb0 ;  /* 0x00200000143879f0 */ /* 0x000fe20008000838 */
[----:B------:R-:W-:Y:S01]  /*1de0*/  UIADD3 UR22, UR6, 0x86, URZ ;  /* 0x0000008606167890 */ /* 0x000fe2000fffe03f */
[----:B------:R-:W-:Y:S01]  /*1df0*/  UMOV UR20, UR8 ;  /* 0x0000000800147c82 */ /* 0x000fe20008000000 */
[----:B------:R-:W-:Y:S01]  /*1e00*/  UMOV UR23, 0x40000040 ;  /* 0x4000004000177882 */ /* 0x000fe20000000000 */
        /* <DEDUP_REMOVED lines=17> */
[----:B------:R-:W-:Y:S02]  /*1f20*/  UMOV UR9, 0x40000040 ;  /* 0x4000004000097882 */ /* 0x000fe40000000000 */
[----:B------:R-:W-:Y:S01]  /*1f30*/  UMOV UR21, UR9 ;  /* 0x0000000900157c82 */ /* 0x000fe20008000000 */
[----:B------:R-:W-:Y:S01]  /*1f40*/  UMOV UR17, UR9 ;  /* 0x0000000900117c82 */ /* 0x000fe20008000000 */
[----:B------:R-:W-:Y:S02]  /*1f50*/  WARPGROUP.DEPBAR.LE gsb0, 0x0 ;  /* 0x00008000000079c5 */ /* 0x000fe40000010000 */
[----:B------:R-:W-:-:S06]  /*1f60*/  WARPGROUP.ARRIVE ;  /* 0x00000000000079c5 */ /* 0x000fcc0000000000 */
[----:B------:R-:W-:Y:S01]  /*1f70*/  HGMMA.64x16x16.F32 R24, gdesc[UR12], R24, gsb0 ;  /* 0x002000000c1879f0 */ /* 0x000fe20008000818 */
[----:B------:R-:W-:Y:S01]  /*1f80*/  UIADD3 UR14, UR6, 0x186, URZ ;  /* 0x00000186060e7890 */ /* 0x000fe2000fffe03f */
[----:B------:R-:W-:Y:S01]  /*1f90*/  UMOV UR12, UR8 ;  /* 0x00000008000c7c82 */ /* 0x000fe20008000000 */
[----:B------:R-:W-:Y:S01]  /*1fa0*/  UMOV UR13, UR9 ;  /* 0x00000009000d7c82 */ /* 0x000fe20008000000 */
[----:B------:R-:W-:Y:S01]  /*1fb0*/  UMOV UR15, 0x40000040 ;  /* 0x40000040000f7882 */ /* 0x000fe20000000000 */
[----:B------:R-:W-:Y:S02]  /*1fc0*/  WARPGROUP.DEPBAR.LE gsb0, 0x0 ;  /* 0x00008000000079c5 */ /* 0x000fe40000010000 */
[----:B------:R-:W-:-:S06]  /*1fd0*/  WARPGROUP.ARRIVE ;  /* 0x00000000000079c5 */ /* 0x000fcc0000000000 */
[----:B------:R-:W-:Y:S01]  /*1fe0*/  HGMMA.64x16x16.F32 R72, gdesc[UR8], R72, gsb0 ;  /* 0x00200000084879f0 */ /* 0x000fe20008000848 */
[----:B------:R-:W-:Y:S01]  /*1ff0*/  UIADD3 UR10, UR6, 0x206, URZ ;  /* 0x00000206060a7890 */ /* 0x000fe2000fffe03f */
[----:B------:R-:W-:Y:S01]  /*2000*/  UMOV UR11, 0x40000040 ;  /* 0x40000040000b7882 */ /* 0x000fe20000000000 */
[----:B------:R-:W-:Y:S01]  /*2010*/  UIADD3 UR6, UR6, 0x306, URZ ;  /* 0x0000030606067890 */ /* 0x000fe2000fffe03f */
[----:B------:R-:W-:Y:S02]  /*2020*/  WARPGROUP.DEPBAR.LE gsb0, 0x0 ;  /* 0x00008000000079c5 */ /* 0x000fe40000010000 */
[----:B------:R-:W-:-:S06]  /*2030*/  WARPGROUP.ARRIVE ;  /* 0x00000000000079c5 */ /* 0x000fcc0000000000 */
[----:B------:R-:W-:Y:S03]  /*2040*/  HGMMA.64x16x16.F32 R64, gdesc[UR20], R64, gsb0 ;  /* 0x00200000144079f0 */ /* 0x000fe60008000840 */
        /* <DEDUP_REMOVED lines=8> */
[----:B------:R-:W-:Y:S01]  /*20d0*/  HGMMA.64x16x16.F32 R40, gdesc[UR8], R40, gsb0 ;  /* 0x00200000082879f0 */ /* 0x000fe20008000828 */
[----:B------:R-:W-:Y:S01]  /*20e0*/  UMOV UR10, UR7 ;  /* 0x00000007000a7c82 */ /* 0x000fe20008000000 */
[----:B------:R-:W-:Y:S01]  /*20f0*/  UMOV UR11, 0x40000040 ;  /* 0x40000040000b7882 */ /* 0x000fe20000000000 */
[----:B------:R-:W-:Y:S02]  /*2100*/  WARPGROUP.DEPBAR.LE gsb0, 0x0 ;  /* 0x00008000000079c5 */ /* 0x000fe40000010000 */
[----:B------:R-:W-:-:S06]  /*2110*/  WARPGROUP.ARRIVE ;  /* 0x00000000000079c5 */ /* 0x000fcc0000000000 */
[----:B------:R-:W-:Y:S01]  /*2120*/  HGMMA.64x16x16.F32 R32, gdesc[UR8], R32, gsb0 ;  /* 0x00200000082079f0 */ /* 0x000fe20008000820 */
[----:B------:R-:W-:Y:S01]  /*2130*/  UMOV UR10, UR6 ;  /* 0x00000006000a7c82 */ /* 0x000fe20008000000 */
[----:B------:R-:W-:Y:S01]  /*2140*/  UMOV UR11, 0x40000040 ;  /* 0x40000040000b7882 */ /* 0x000fe20000000000 */
[----:B------:R-:W-:Y:S02]  /*2150*/  WARPGROUP.DEPBAR.LE gsb0, 0x0 ;  /* 0x00008000000079c5 */ /* 0x000fe40000010000 */
[----:B------:R-:W-:-:S06]  /*2160*/  WARPGROUP.ARRIVE ;  /* 0x00000000000079c5 */ /* 0x000fcc0000000000 */
[----:B------:R-:W-:Y:S03]  /*2170*/  HGMMA.64x16x16.F32 R24, gdesc[UR8], R24, gsb0 ;  /* 0x00200000081879f0 */ /* 0x000fe60008000818 */
[----:B------:R-:W-:Y:S02]  /*2180*/  WARPGROUP.DEPBAR.LE gsb0, 0x0 ;  /* 0x00008000000079c5 */ /* 0x000fe40000010000 */
[----:B------:R-:W-:Y:S05]  /*2190*/  @!P1 BRA `(.L_x_22) ;  /* 0x0000000c00549947 */ /* 0x000fea0003800000 */
[----:B------:R-:W-:Y:S01]  /*21a0*/  UIADD3 UR6, UR39, 0x1, URZ ;  /* 0x0000000127067890 */ /* 0x000fe2000fffe03f */
[----:B------:R-:W-:Y:S02]  /*21b0*/  IMAD.MOV.U32 R3, RZ, RZ, R0 ;  /* 0x000000ffff037224 */ /* 0x000fe400078e0000 */
[----:B01----:R-:W-:Y:S01]  /*21c0*/  IMAD.U32 R4, RZ, RZ, UR39 ;  /* 0x00000027ff047e24 */ /* 0x003fe2000f8e00ff */
[----:B------:R-:W-:-:S04]  /*21d0*/  UISETP.NE.AND UP0, UPT, UR6, 0x7, UPT ;  /* 0x000000070600788c */ /* 0x000fc8000bf05270 */
[----:B------:R-:W-:Y:S02]  /*21e0*/  USEL UR7, URZ, 0x1, UP0 ;  /* 0x000000013f077887 */ /* 0x000fe40008000000 */
[----:B------:R-:W-:Y:S02]  /*21f0*/  USEL UR6, UR6, URZ, UP0 ;  /* 0x0000003f06067287 */ /* 0x000fe40008000000 */
[----:B------:R-:W-:-:S06]  /*2200*/  ULOP3.LUT UR7, UR38, UR7, URZ, 0x3c, !UPT ;  /* 0x0000000726077292 */ /* 0x000fcc000f8e3c3f */
[----:B------:R-:W-:-:S07]  /*2210*/  IMAD.U32 R7, RZ, RZ, UR7 ;  /* 0x00000007ff077e24 */ /* 0x000fce000f8e00ff */
.L_x_29:
[----:B------:R-:W-:Y:S05]  /*2220*/  @!P0 BRA `(.L_x_23) ;  /* 0x0000000000048947 */ /* 0x000fea0003800000 */
[----:B------:R-:W-:Y:S01]  /*2230*/  BPT.TRAP 0x1 ;  /* 0x000000040000795c */ /* 0x000fe20000300000 */
.L_x_23:
[----:B------:R-:W-:Y:S01]  /*2240*/  ULEA UR7, UR6, UR41, 0x3 ;  /* 0x0000002906077291 */ /* 0x000fe2000f8e183f */
[----:B------:R-:W-:-:S08]  /*2250*/  SHF.L.U32 R5, R7, 0x1f, RZ ;  /* 0x0000001f07057819 */ /* 0x000fd000000006ff */
[----:B------:R0:W1:Y:S01]  /*2260*/  SYNCS.PHASECHK.TRANS64.TRYWAIT P1, [UR7], R5 ;  /* 0x00000005ff0075a7 */ /* 0x0000620008020147 */
[----:B------:R-:W-:Y:S05]  /*2270*/  @!P0 BRA `(.L_x_24) ;  /* 0x0000000000048947 */ /* 0x000fea0003800000 */
[----:B------:R-:W-:Y:S01]  /*2280*/  BPT.TRAP 0x1 ;  /* 0x000000040000795c */ /* 0x000fe20000300000 */
.L_x_24:
[----:B-1----:R-:W-:Y:S05]  /*2290*/  @P1 BRA `(.L_x_25) ;  /* 0x0000000000081947 */ /* 0x002fea0003800000 */
[----:B------:R-:W1:Y:S02]  /*22a0*/  SYNCS.PHASECHK.TRANS64.TRYWAIT P1, [UR7], R5 ;  /* 0x00000005ff0075a7 */ /* 0x000e640008020147 */
[----:B-1----:R-:W-:Y:S05]  /*22b0*/  @!P1 BRA `(.L_x_26) ;  /* 0x0000006400f49947 */ /* 0x002fea0003800000 */
.L_x_25:
[----:B------:R-:W-:Y:S01]  /*22c0*/  ULEA UR10, UR6, UR4, 0xa ;  /* 0x00000004060a7291 */ /* 0x000fe2000f8e503f */
[----:B------:R-:W-:Y:S01]  /*22d0*/  WARPGROUP.ARRIVE ;  /* 0x00000000000079c5 */ /* 0x000fe20000000000 */
[----:B------:R-:W-:Y:S01]  /*22e0*/  UIMAD UR8, UR6, 0x380, UR5 ;  /* 0x00000380060878a4 */ /* 0x000fe2000f8e0205 */
[----:B------:R-:W-:Y:S01]  /*22f0*/  UMOV UR13, 0x40000040 ;  /* 0x40000040000d7882 */ /* 0x000fe20000000000 */
[----:B------:R-:W-:Y:S02]  /*2300*/  UMOV UR15, 0x40000040 ;  /* 0x40000040000f7882 */ /* 0x000fe40000000000 */
[----:B------:R-:W-:Y:S01]  /*2310*/  UIADD3 UR7, UR8, 0x80, URZ ;  /* 0x0000008008077890 */ /* 0x000fe2000fffe03f */
[----:B------:R-:W-:Y:S02]  /*2320*/  UMOV UR12, UR10 ;  /* 0x0000000a000c7c82 */ /* 0x000fe40008000000 */
[----:B------:R-:W-:Y:S01]  /*2330*/  UMOV UR14, UR8 ;  /* 0x00000008000e7c82 */ /* 0x000fe20008000000 */
[----:B------:R-:W-:Y:S01]  /*2340*/  UIADD3 UR9, UR8, 0x100, URZ ;  /* 0x0000010008097890 */ /* 0x000fe2000fffe03f */
[----:B------:R-:W-:Y:S01]  /*2350*/  HGMMA.64x16x16.F32 R72, gdesc[UR12], R72, gsb0 ;  /* 0x002000000c4879f0 */ /* 0x000fe20008000848 */
[----:B------:R-:W-:Y:S01]  /*2360*/  UMOV UR15, 0x40000040 ;  /* 0x40000040000f7882 */ /* 0x000fe20000000000 */
[----:B------:R-:W-:Y:S01]  /*2370*/  UMOV UR14, UR7 ;  /* 0x00000007000e7c82 */ /* 0x000fe20008000000 */
[----:B------:R-:W-:-:S02]  /*2380*/  UIADD3 UR11, UR8, 0x180, URZ ;  /* 0x00000180080b7890 */ /* 0x000fc4000fffe03f */
        /* <DEDUP_REMOVED lines=119> */
[----:B------:R-:W-:Y:S02]  /*2b00*/  UIADD3 UR12, UR10, 0x6, URZ ;  /* 0x000000060a0c7890 */ /* 0x000fe4000fffe03f */
[----:B------:R-:W-:Y:S01]  /*2b10*/  UIADD3 UR14, UR8, 0x6, URZ ;  /* 0x00000006080e7890 */ /* 0x000fe2000fffe03f */
[----:B------:R-:W-:Y:S01]  /*2b20*/  UMOV UR13, 0x40000040 ;  /* 0x40000040000d7882 */ /* 0x000fe20000000000 */
        /* <DEDUP_REMOVED lines=13> */
[----:B------:R-:W-:Y:S02]  /*2c00*/  UIADD3 UR9, UR8, 0x286, URZ ;  /* 0x0000028608097890 */ /* 0x000fe4000fffe03f */
        /* <DEDUP_REMOVED lines=26> */
[----:B------:R-:W-:Y:S01]  /*2db0*/  BPT.TRAP 0x1 ;  /* 0x000000040000795c */ /* 0x000fe20000300000 */
.L_x_27:
[----:B------:R-:W-:-:S13]  /*2dc0*/  ISETP.NE.AND P1, PT, R22, RZ, PT ;  /* 0x000000ff1600720c */ /* 0x000fda0003f25270 */
[----:B01----:R-:W-:-:S05]  /*2dd0*/  @P1 LEA R5, R4, UR41, 0x3 ;  /* 0x0000002904051c11 */ /* 0x003fca000f8e18ff */
[----:B------:R-:W-:-:S05]  /*2de0*/  @P1 VIADD R6, R5, 0x38 ;  /* 0x0000003805061836 */ /* 0x000fca0000000000 */
[----:B------:R-:W-:-:S04]  /*2df0*/  @P1 PRMT R6, R23, 0x654, R6 ;  /* 0x0000065417061816 */ /* 0x000fc80000000006 */
[----:B------:R0:W-:Y:S01]  /*2e00*/  @P1 SYNCS.ARRIVE.TRANS64.RED.A1T0 RZ, [R6+URZ], RZ ;  /* 0x000000ff06ff19a7 */ /* 0x0001e2000810043f */
[----:B------:R-:W-:-:S13]  /*2e10*/  ISETP.GT.U32.AND P1, PT, R19, 0x1, PT ;  /* 0x000000011300780c */ /* 0x000fda0003f24070 */
[----:B0-----:R-:W-:Y:S05]  /*2e20*/  @P1 BRA `(.L_x_28) ;  /* 0x0000000000041947 */ /* 0x001fea0003800000 */
[----:B------:R-:W-:Y:S01]  /*2e30*/  BPT.TRAP 0x1 ;  /* 0x000000040000795c */ /* 0x000fe20000300000 */
.L_x_28:
[----:B------:R-:W-:Y:S01]  /*2e40*/  UIADD3 UR6, UR6, 0x1, URZ ;  /* 0x0000000106067890 */ /* 0x000fe2000fffe03f */
[C---:B------:R-:W-:Y:S01]  /*2e50*/  ISETP.GT.AND P2, PT, R3.reuse, 0x1, PT ;  /* 0x000000010300780c */ /* 0x040fe20003f44270 */
[----:B------:R-:W-:Y:S02]  /*2e60*/  VIADD R4, R4, 0x1 ;  /* 0x0000000104047836 */ /* 0x000fe40000000000 */
[----:B------:R-:W-:Y:S01]  /*2e70*/  UISETP.NE.AND UP0, UPT, UR6, 0x7, UPT ;  /* 0x000000070600788c */ /* 0x000fe2000bf05270 */
[----:B------:R-:W-:Y:S02]  /*2e80*/  VIADD R3, R3, 0xffffffff ;  /* 0xffffffff03037836 */ /* 0x000fe40000000000 */
[C---:B------:R-:W-:Y:S01]  /*2e90*/  ISETP.NE.AND P1, PT, R4.reuse, 0x7, PT ;  /* 0x000000070400780c */ /* 0x040fe20003f25270 */
[----:B------:R-:W-:Y:S02]  /*2ea0*/  USEL UR7, URZ, 0x1, UP0 ;  /* 0x000000013f077887 */ /* 0x000fe40008000000 */
[----:B------:R-:W-:Y:S01]  /*2eb0*/  USEL UR6, UR6, URZ, UP0 ;  /* 0x0000003f06067287 */ /* 0x000fe20008000000 */
[----:B------:R-:W-:-:S03]  /*2ec0*/  SEL R4, R4, RZ, P1 ;  /* 0x000000ff04047207 */ /* 0x000fc60000800000 */
[----:B------:R-:W-:Y:S01]  /*2ed0*/  LOP3.LUT R7, R7, UR7, RZ, 0x3c, !PT ;  /* 0x0000000707077c12 */ /* 0x000fe2000f8e3cff */
[----:B------:R-:W-:Y:S07]  /*2ee0*/  @P2 BRA `(.L_x_29) ;  /* 0xfffffff000cc2947 */ /* 0x000fee000383ffff */
.L_x_22:
[----:B------:R-:W2:Y:S02]  /*2ef0*/  LDC R3, c[0x0][0x28c] ;  /* 0x0000a300ff037b82 */ /* 0x000ea40000000800 */
[----:B--2---:R-:W-:-:S13]  /*2f00*/  ISETP.GE.AND P1, PT, R3, 0x1, PT ;  /* 0x000000010300780c */ /* 0x004fda0003f26270 */
[----:B------:R-:W-:Y:S05]  /*2f10*/  @!P1 BRA `(.L_x_30) ;  /* 0x00000000004c9947 */ /* 0x000fea0003800000 */
[----:B------:R-:W-:Y:S05]  /*2f20*/  @!P0 BRA `(.L_x_31) ;  /* 0x0000000000048947 */ /* 0x000fea0003800000 */
[----:B------:R-:W-:Y:S01]  /*2f30*/  BPT.TRAP 0x1 ;  /* 0x000000040000795c */ /* 0x000fe20000300000 */
.L_x_31:
[----:B------:R-:W-:Y:S01]  /*2f40*/  ISETP.NE.AND P0, PT, R22, RZ, PT ;  /* 0x000000ff1600720c */ /* 0x000fe20003f05270 */
[----:B------:R-:W-:Y:S01]  /*2f50*/  BSSY B0, `(.L_x_32) ;  /* 0x000000d000007945 */ /* 0x000fe20003800000 */
[----:B------:R-:W-:-:S11]  /*2f60*/  ISETP.GT.U32.AND P1, PT, R19, 0x1, PT ;  /* 0x000000011300780c */ /* 0x000fd60003f24070 */
[----:B------:R-:W-:Y:S05]  /*2f70*/  @!P0 BRA `(.L_x_33) ;  /* 0x0000000000288947 */ /* 0x000fea0003800000 */
[----:B------:R-:W-:-:S04]  /*2f80*/  VIADD R3, R0, UR39 ;  /* 0x0000002700037c36 */ /* 0x000fc80008000000 */
[----:B01----:R-:W-:-:S04]  /*2f90*/  IMAD.WIDE.U32 R4, R3, 0x24924925, RZ ;  /* 0x2492492503047825 */ /* 0x003fc800078e00ff */
[----:B------:R-:W-:-:S05]  /*2fa0*/  IMAD.IADD R4, R3, 0x1, -R5 ;  /* 0x0000000103047824 */ /* 0x000fca00078e0a05 */
[----:B------:R-:W-:-:S04]  /*2fb0*/  LEA.HI R4, R4, R5, RZ, 0x1f ;  /* 0x0000000504047211 */ /* 0x000fc800078ff8ff */
[----:B------:R-:W-:-:S05]  /*2fc0*/  SHF.R.U32.HI R4, RZ, 0x2, R4 ;  /* 0x00000002ff047819 */ /* 0x000fca0000011604 */
[----:B------:R-:W-:-:S05]  /*2fd0*/  IMAD R4, R4, -0x7, R3 ;  /* 0xfffffff904047824 */ /* 0x000fca00078e0203 */
[----:B------:R-:W-:-:S05]  /*2fe0*/  LEA R4, R4, UR41, 0x3 ;  /* 0x0000002904047c11 */ /* 0x000fca000f8e18ff */
[----:B------:R-:W-:-:S05]  /*2ff0*/  VIADD R4, R4, 0x38 ;  /* 0x0000003804047836 */ /* 0x000fca0000000000 */
[----:B------:R-:W-:-:S04]  /*3000*/  PRMT R4, R23, 0x654, R4 ;  /* 0x0000065417047816 */ /* 0x000fc80000000004 */
[----:B------:R2:W-:Y:S03]  /*3010*/  SYNCS.ARRIVE.TRANS64.RED.A1T0 RZ, [R4+URZ], RZ ;  /* 0x000000ff04ff79a7 */ /* 0x0005e6000810043f */
.L_x_33:
[----:B------:R-:W-:Y:S05]  /*3020*/  BSYNC B0 ;  /* 0x0000000000007941 */ /* 0x000fea0003800000 */
.L_x_32:
[----:B------:R-:W-:Y:S05]  /*3030*/  @P1 BRA `(.L_x_30) ;  /* 0x0000000000041947 */ /* 0x000fea0003800000 */
[----:B------:R-:W-:Y:S01]  /*3040*/  BPT.TRAP 0x1 ;  /* 0x000000040000795c */ /* 0x000fe20000300000 */
.L_x_30:
[----:B------:R-:W3:Y:S01]  /*3050*/  LDC R6, c[0x0][0x288] ;  /* 0x0000a200ff067b82 */ /* 0x000ee20000000800 */
[--C-:B------:R-:W-:Y:S01]  /*3060*/  SHF.R.U32.HI R0, RZ, 0x2, R18.reuse ;  /* 0x00000002ff007819 */ /* 0x100fe20000011612 */
[----:B------:R-:W-:Y:S01]  /*3070*/  IMAD R85, R85, 0x70, RZ ;  /* 0x0000007055557824 */ /* 0x000fe200078e02ff */
[C---:B012---:R-:W-:Y:S01]  /*3080*/  LOP3.LUT R4, R18.reuse, 0x60, RZ, 0xc0, !PT ;  /* 0x0000006012047812 */ /* 0x047fe200078ec0ff */
[----:B------:R-:W-:Y:S01]  /*3090*/  UIADD3 UR39, UR40, UR39, URZ ;  /* 0x0000002728277290 */ /* 0x000fe2000fffe03f */
[----:B------:R-:W-:Y:S01]  /*30a0*/  SHF.R.U32.HI R5, RZ, 0x7, R18 ;  /* 0x00000007ff057819 */ /* 0x000fe20000011612 */
[----:B------:R-:W-:Y:S01]  /*30b0*/  IMAD.SHL.U32 R12, R18, 0x2, RZ ;  /* 0x00000002120c7824 */ /* 0x000fe200078e00ff */
[----:B------:R-:W-:Y:S01]  /*30c0*/  LOP3.LUT R3, R0, 0x7, RZ, 0xc0, !PT ;  /* 0x0000000700037812 */ /* 0x000fe200078ec0ff */
[----:B------:R-:W-:Y:S01]  /*30d0*/  UISETP.GT.U32.AND UP0, UPT, UR39, 0x6, UPT ;  /* 0x000000062700788c */ /* 0x000fe2000bf04070 */
[----:B------:R-:W-:Y:S01]  /*30e0*/  SHF.R.U32.HI R4, RZ, 0x1, R4 ;  /* 0x00000001ff047819 */ /* 0x000fe20000011604 */
[----:B------:R-:W-:Y:S01]  /*30f0*/  UIMAD.WIDE.U32 UR4, UR39, 0x24924925, URZ ;  /* 0x24924925270478a5 */ /* 0x000fe2000f8e003f */
[----:B------:R-:W-:Y:S01]  /*3100*/  LOP3.LUT R0, R5, 0x1, RZ, 0xc0, !PT ;  /* 0x0000000105007812 */ /* 0x000fe200078ec0ff */
[----:B------:R-:W-:Y:S01]  /*3110*/  ULDC UR7, c[0x0][0x284] ;  /* 0x0000a10000077ab9 */ /* 0x000fe20000000800 */
[----:B------:R-:W-:Y:S01]  /*3120*/  IADD3 R5, RZ, -R4, -R3 ;  /* 0x80000004ff057210 */ /* 0x000fe20007ffe803 */
[----:B------:R-:W-:Y:S01]  /*3130*/  UISETP.LT.U32.AND UP0, UPT, UR40, 0x7, UP0 ;  /* 0x000000072800788c */ /* 0x000fe20008701070 */
[----:B------:R-:W-:Y:S01]  /*3140*/  SHF.R.S32.HI R15, RZ, 0x1f, R83 ;  /* 0x0000001fff0f7819 */ /* 0x000fe20000011453 */
[C---:B------:R-:W-:Y:S01]  /*3150*/  IMAD.SHL.U32 R8, R0.reuse, 0x40, RZ ;  /* 0x0000004000087824 */ /* 0x040fe200078e00ff */
[----:B------:R-:W-:Y:S01]  /*3160*/  UIADD3 UR4, UR39, -UR5, URZ ;  /* 0x8000000527047290 */ /* 0x000fe2000fffe03f */
[----:B------:R-:W-:Y:S01]  /*3170*/  IMAD R5, R0, -0x40, R5 ;  /* 0xffffffc000057824 */ /* 0x000fe200078e0205 */
[----:B------:R-:W-:Y:S01]  /*3180*/  LOP3.LUT R0, R18, 0x3, RZ, 0xc0, !PT ;  /* 0x0000000312007812 */ /* 0x000fe200078ec0ff */
[----:B------:R-:W-:Y:S01]  /*3190*/  UISETP.GE.U32.AND UP1, UPT, UR40, 0x7, UPT ;  /* 0x000000072800788c */ /* 0x000fe2000bf26070 */
[----:B------:R-:W-:Y:S01]  /*31a0*/  LOP3.LUT R3, R8, 0x40, R3, 0xe2, !PT ;  /* 0x0000004008037812 */ /* 0x000fe200078ee203 */
[----:B------:R-:W-:Y:S01]  /*31b0*/  ULDC.64 UR8, c[0x0][0x5d0] ;  /* 0x0001740000087ab9 */ /* 0x000fe20000000a00 */
[C---:B------:R-:W-:Y:S01]  /*31c0*/  LOP3.LUT R12, R85.reuse, 0x6, R12, 0xf8, !PT ;  /* 0x00000006550c7812 */ /* 0x040fe200078ef80c */
[----:B---3--:R-:W-:Y:S01]  /*31d0*/  IMAD R8, R0, -0x2, R6 ;  /* 0xfffffffe00087824 */ /* 0x008fe200078e0206 */
[----:B------:R-:W-:Y:S01]  /*31e0*/  ISETP.GE.AND P0, PT, R85, R6, PT ;  /* 0x000000065500720c */ /* 0x000fe20003f06270 */
[C---:B------:R-:W-:Y:S01]  /*31f0*/  IMAD.SHL.U32 R0, R84.reuse, 0x80, RZ ;  /* 0x0000008054007824 */ /* 0x040fe200078e00ff */
[----:B------:R-:W-:Y:S01]  /*3200*/  USEL UR6, URZ, 0x1, !UP0 ;  /* 0x000000013f067887 */ /* 0x000fe2000c000000 */
[----:B------:R-:W-:Y:S01]  /*3210*/  IMAD R6, R15, UR8, RZ ;  /* 0x000000080f067c24 */ /* 0x000fe2000f8e02ff */
[----:B------:R-:W-:Y:S01]  /*3220*/  ULEA.HI UR4, UR4, UR5, URZ, 0x1f ;  /* 0x0000000504047291 */ /* 0x000fe2000f8ff83f */
[----:B------:R-:W-:Y:S01]  /*3230*/  SHF.R.S32.HI R13, RZ, 0x1f, R12 ;  /* 0x0000001fff0d7819 */ /* 0x000fe2000001140c */
[----:B------:R-:W-:Y:S01]  /*3240*/  IMAD.WIDE R10, R84, 0x80, RZ ;  /* 0x00000080540a7825 */ /* 0x000fe200078e02ff */
[----:B------:R-:W-:Y:S01]  /*3250*/  ISETP.GE.OR P0, PT, R0, UR7, P0 ;  /* 0x0000000700007c0c */ /* 0x000fe20008706670 */
[----:B------:R-:W-:-:S02]  /*3260*/  ULOP3.LUT UR38, UR38, UR6, URZ, 0x3c, !UPT ;  /* 0x0000000626267292 */ /* 0x000fc4000f8e3c3f */
[----:B------:R-:W-:Y:S01]  /*3270*/  USHF.R.U32.HI UR4, URZ, 0x2, UR4 ;  /* 0x000000023f047899 */ /* 0x000fe20008011604 */
[C---:B------:R-:W-:Y:S01]  /*3280*/  IMAD R9, R83.reuse, UR9, R6 ;  /* 0x0000000953097c24 */ /* 0x040fe2000f8e0206 */
[----:B------:R-:W-:Y:S01]  /*3290*/  LOP3.LUT R97, R10, R3, R4, 0xfe, !PT ;  /* 0x000000030a617212 */ /* 0x000fe200078efe04 */
[----:B------:R-:W-:Y:S01]  /*32a0*/  IMAD.WIDE.U32 R6, R83, UR8, R12 ;  /* 0x0000000853067c25 */ /* 0x000fe2000f8e000c */
[----:B------:R-:W-:Y:S01]  /*32b0*/  @UP1 ULOP3.LUT UR38, UR38, 0x1, UR4, 0x78, !UPT ;  /* 0x0000000126261892 */ /* 0x000fe2000f8e7804 */
[----:B------:R-:W-:Y:S01]  /*32c0*/  IADD3 R3, -R0, UR7, R5 ;  /* 0x0000000700037c10 */ /* 0x000fe2000fffe105 */
[----:B------:R-:W-:Y:S01]  /*32d0*/  UIMAD UR39, UR4, -0x7, UR39 ;  /* 0xfffffff9042778a4 */ /* 0x000fe2000f8e0227 */
[----:B------:R-:W-:Y:S02]  /*32e0*/  IMAD.IADD R4, R8, 0x1, -R85 ;  /* 0x0000000108047824 */ /* 0x000fe400078e0a55 */
[----:B------:R-:W-:Y:S02]  /*32f0*/  IMAD.IADD R9, R7, 0x1, R9 ;  /* 0x0000000107097824 */ /* 0x000fe400078e0209 */
[----:B------:R-:W-:-:S02]  /*3300*/  IMAD.MOV.U32 R0, RZ, RZ, -0x1 ;  /* 0xffffffffff007424 */ /* 0x000fc400078e00ff */
[----:B------:R-:W-:Y:S01]  /*3310*/  IMAD.MOV.U32 R8, RZ, RZ, R6 ;  /* 0x000000ffff087224 */ /* 0x000fe200078e0006 */
[----:B------:R-:W-:Y:S06]  /*3320*/  @P0 BRA `(.L_x_34) ;  /* 0x0000003800400947 */ /* 0x000fec0003800000 */
[----:B------:R-:W0:Y:S01]  /*3330*/  LDC.64 R6, c[0x0][0x5c8] ;  /* 0x00017200ff067b82 */ /* 0x000e220000000a00 */
[----:B-----5:R-:W-:Y:S01]  /*3340*/  FSETP.NEU.AND P0, PT, R81, RZ, PT ;  /* 0x000000ff5100720b */ /* 0x020fe20003f0d000 */
[----:B------:R-:W-:Y:S01]  /*3350*/  BSSY B0, `(.L_x_34) ;  /* 0x000038d000007945 */ /* 0x000fe20003800000 */
[----:B------:R-:W-:-:S04]  /*3360*/  ISETP.GT.AND P1, PT, R4, RZ, PT ;  /* 0x000000ff0400720c */ /* 0x000fc80003f24270 */
[----:B------:R-:W-:Y:S01]  /*3370*/  ISETP.GT.AND P2, PT, R3, RZ, P1 ;  /* 0x000000ff0300720c */ /* 0x000fe20000f44270 */
[-C--:B0-----:R-:W-:Y:S02]  /*3380*/  IMAD R14, R11, R6.reuse, RZ ;  /* 0x000000060b0e7224 */ /* 0x081fe400078e02ff */
[----:B------:R-:W-:-:S04]  /*3390*/  IMAD.WIDE.U32 R86, R97, R6, R8 ;  /* 0x0000000661567225 */ /* 0x000fc800078e0008 */
[----:B------:R-:W-:-:S04]  /*33a0*/  IMAD R5, R97, R7, R14 ;  /* 0x0000000761057224 */ /* 0x000fc800078e020e */
[----:B------:R-:W-:Y:S01]  /*33b0*/  IMAD.IADD R99, R87, 0x1, R5 ;  /* 0x0000000157637824 */ /* 0x000fe200078e0205 */
[----:B------:R-:W-:Y:S06]  /*33c0*/  @!P0 BRA `(.L_x_35) ;  /* 0x0000002400d48947 */ /* 0x000fec0003800000 */
[----:B------:R-:W0:Y:S01]  /*33d0*/  LDC.64 R90, c[0x0][0x5b8] ;  /* 0x00016e00ff5a7b82 */ /* 0x000e220000000a00 */
[----:B------:R-:W-:-:S07]  /*33e0*/  ULDC.64 UR4, c[0x0][0x5c0] ;  /* 0x0001700000047ab9 */ /* 0x000fce0000000a00 */
[----:B------:R-:W1:Y:S08]  /*33f0*/  LDC.64 R92, c[0x0][0x5b0] ;  /* 0x00016c00ff5c7b82 */ /* 0x000e700000000a00 */
[----:B------:R-:W2:Y:S01]  /*3400*/  LDC.64 R94, c[0x0][0x5a8] ;  /* 0x00016a00ff5e7b82 */ /* 0x000ea20000000a00 */
[-C--:B0-----:R-:W-:Y:S02]  /*3410*/  IMAD R8, R15, R90.reuse, RZ ;  /* 0x0000005a0f087224 */ /* 0x081fe400078e02ff */
[----:B------:R-:W-:-:S04]  /*3420*/  IMAD.WIDE.U32 R88, R83, R90, R12 ;  /* 0x0000005a53587225 */ /* 0x000fc800078e000c */
[----:B------:R-:W-:Y:S02]  /*3430*/  IMAD R87, R83, R91, R8 ;  /* 0x0000005b53577224 */ /* 0x000fe400078e0208 */
[-C--:B-1----:R-:W-:Y:S02]  /*3440*/  IMAD R10, R11, R92.reuse, RZ ;  /* 0x0000005c0b0a7224 */ /* 0x082fe400078e02ff */
[----:B------:R-:W-:Y:S02]  /*3450*/  IMAD.IADD R15, R89, 0x1, R87 ;  /* 0x00000001590f7824 */ /* 0x000fe400078e0257 */
[----:B------:R-:W-:Y:S02]  /*3460*/  IMAD.MOV.U32 R14, RZ, RZ, R88 ;  /* 0x000000ffff0e7224 */ /* 0x000fe400078e0058 */
[C---:B------:R-:W-:Y:S02]  /*3470*/  IMAD R91, R97.reuse, R93, R10 ;  /* 0x0000005d615b7224 */ /* 0x040fe400078e020a */
[----:B------:R-:W-:-:S04]  /*3480*/  IMAD.WIDE.U32 R8, R97, R92, R14 ;  /* 0x0000005c61087225 */ /* 0x000fc800078e000e */
[----:B------:R-:W-:Y:S01]  /*3490*/  IMAD.IADD R5, R9, 0x1, R91 ;  /* 0x0000000109057824 */ /* 0x000fe200078e025b */
[----:B--2---:R-:W-:-:S04]  /*34a0*/  LEA R20, P0, R8, R94, 0x1 ;  /* 0x0000005e08147211 */ /* 0x004fc800078008ff */
[----:B------:R-:W-:-:S05]  /*34b0*/  LEA.HI.X R21, R8, R95, R5, 0x1, P0 ;  /* 0x0000005f08157211 */ /* 0x000fca00000f0c05 */
[----:B------:R0:W2:Y:S01]  /*34c0*/  @P2 LDG.E.LTC128B.U16 R5, desc[UR36][R20.64] ;  /* 0x0000002414052981 */ /* 0x0000a2000c1e1520 */
[----:B------:R-:W-:Y:S01]  /*34d0*/  IMAD.WIDE.U32 R8, R97, R92, R12 ;  /* 0x0000005c61087225 */ /* 0x000fe200078e000c */
[----:B------:R-:W-:Y:S03]  /*34e0*/  BSSY B1, `(.L_x_36) ;  /* 0x0000013000017945 */ /* 0x000fe60003800000 */
[----:B------:R-:W-:Y:S02]  /*34f0*/  IMAD.IADD R9, R91, 0x1, R9 ;  /* 0x000000015b097824 */ /* 0x000fe400078e0209 */
[----:B------:R-:W-:Y:S01]  /*3500*/  IMAD.WIDE.U32 R84, R83, R90, R8 ;  /* 0x0000005a53547225 */ /* 0x000fe200078e0008 */
[----:B0-----:R-:W-:-:S03]  /*3510*/  SHF.L.U64.HI R21, R92, 0x3, R93 ;  /* 0x000000035c157819 */ /* 0x001fc6000001025d */
[----:B------:R-:W-:Y:S01]  /*3520*/  IMAD.IADD R9, R87, 0x1, R85 ;  /* 0x0000000157097824 */ /* 0x000fe200078e0255 */
[----:B------:R-:W-:Y:S01]  /*3530*/  LEA R8, P4, R84, R94, 0x1 ;  /* 0x0000005e54087211 */ /* 0x000fe200078808ff */
[----:B------:R-:W-:-:S03]  /*3540*/  IMAD.SHL.U32 R20, R92, 0x8, RZ ;  /* 0x000000085c147824 */ /* 0x000fc600078e00ff */
[----:B------:R-:W-:Y:S01]  /*3550*/  LEA.HI.X R9, R84, R95, R9, 0x1, P4 ;  /* 0x0000005f54097211 */ /* 0x000fe200020f0c09 */
[----:B--2---:R-:W-:-:S05]  /*3560*/  HADD2.F32 R10, -RZ, R5.H0_H0 ;  /* 0x20000005ff0a7230 */ /* 0x004fca0000004100 */
[----:B------:R-:W-:Y:S01]  /*3570*/  FMUL R11, R10, R81 ;  /* 0x000000510a0b7220 */ /* 0x000fe20000400000 */
[----:B------:R-:W-:-:S03]  /*3580*/  LEA R10, P0, R86, UR4, 0x1 ;  /* 0x00000004560a7c11 */ /* 0x000fc6000f8008ff */
[----:B------:R-:W-:Y:S01]  /*3590*/  FFMA R72, R72, R80, R11 ;  /* 0x0000005048487223 */ /* 0x000fe2000000000b */
[----:B------:R-:W-:Y:S02]  /*35a0*/  LEA.HI.X R11, R86, UR5, R99, 0x1, P0 ;  /* 0x00000005560b7c11 */ /* 0x000fe400080f0c63 */
[----:B------:R-:W-:Y:S02]  /*35b0*/  ISETP.GT.AND P0, PT, R4, 0x1, PT ;  /* 0x000000010400780c */ /* 0x000fe40003f04270 */
[----:B------:R-:W-:Y:S02]  /*35c0*/  F2FP.F16.F32.PACK_AB R72, RZ, R72 ;  /* 0x00000048ff48723e */ /* 0x000fe400000000ff */
[----:B------:R-:W-:-:S03]  /*35d0*/  ISETP.GT.AND P3, PT, R3, RZ, P0 ;  /* 0x000000ff0300720c */ /* 0x000fc60000764270 */
[----:B------:R0:W-:Y:S10]  /*35e0*/  @P2 STG.E.U16 desc[UR36][R10.64], R72 ;  /* 0x000000480a002986 */ /* 0x0001f4000c101524 */
[----:B------:R-:W-:Y:S05]  /*35f0*/  @!P3 BRA `(.L_x_37) ;  /* 0x000000000004b947 */ /* 0x000fea0003800000 */
[----:B------:R1:W5:Y:S02]  /*3600*/  LDG.E.LTC128B.U16 R5, desc[UR36][R8.64+0x2] ;  /* 0x0000022408057981 */ /* 0x000364000c1e1520 */
.L_x_37:
[----:B------:R-:W-:Y:S05]  /*3610*/  BSYNC B1 ;  /* 0x0000000000017941 */ /* 0x000fea0003800000 */
.L_x_36:
[----:B-----5:R-:W-:Y:S01]  /*3620*/  HADD2.F32 R14, -RZ, R5.H0_H0 ;  /* 0x20000005ff0e7230 */ /* 0x020fe20000004100 */
[----:B------:R-:W-:Y:S01]  /*3630*/  ISETP.GT.AND P1, PT, R3, 0x8, P1 ;  /* 0x000000080300780c */ /* 0x000fe20000f24270 */
[----:B------:R-:W-:Y:S01]  /*3640*/  IMAD.WIDE.U32 R20, R97, R92, R20 ;  /* 0x0000005c61147225 */ /* 0x000fe200078e0014 */
[----:B0-----:R-:W-:-:S03]  /*3650*/  PRMT R72, R5, 0x7610, R72 ;  /* 0x0000761005487816 */ /* 0x001fc60000000048 */
[----:B------:R-:W-:Y:S01]  /*3660*/  FMUL R14, R14, R81 ;  /* 0x000000510e0e7220 */ /* 0x000fe20000400000 */
[----:B------:R-:W-:Y:S01]  /*3670*/  IMAD.IADD R91, R91, 0x1, R21 ;  /* 0x000000015b5b7824 */ /* 0x000fe200078e0215 */
[----:B------:R-:W-:Y:S02]  /*3680*/  IADD3 R88, P2, R88, R20, RZ ;  /* 0x0000001458587210 */ /* 0x000fe40007f5e0ff */
[----:B------:R-:W-:-:S03]  /*3690*/  FFMA R73, R73, R80, R14 ;  /* 0x0000005049497223 */ /* 0x000fc6000000000e */
[----:B------:R-:W-:Y:S01]  /*36a0*/  IMAD.X R15, R91, 0x1, R15, P2 ;  /* 0x000000015b0f7824 */ /* 0x000fe200010e060f */
[C---:B------:R-:W-:Y:S02]  /*36b0*/  LEA R14, P2, R88.reuse, R94, 0x1 ;  /* 0x0000005e580e7211 */ /* 0x040fe400078408ff */
[----:B------:R-:W-:Y:S02]  /*36c0*/  F2FP.F16.F32.PACK_AB R73, RZ, R73 ;  /* 0x00000049ff49723e */ /* 0x000fe400000000ff */
[----:B------:R-:W-:-:S03]  /*36d0*/  LEA.HI.X R15, R88, R95, R15, 0x1, P2 ;  /* 0x0000005f580f7211 */ /* 0x000fc600010f0c0f */
[----:B------:R0:W-:Y:S04]  /*36e0*/  @P3 STG.E.U16 desc[UR36][R10.64+0x2], R73 ;  /* 0x000002490a003986 */ /* 0x0001e8000c101524 */
[----:B------:R-:W2:Y:S01]  /*36f0*/  @P1 LDG.E.LTC128B.U16 R72, desc[UR36][R14.64] ;  /* 0x000000240e481981 */ /* 0x000ea2000c1e1520 */
[----:B------:R-:W-:Y:S01]  /*3700*/  IADD3 R20, P2, R12, R20, RZ ;  /* 0x000000140c147210 */ /* 0x000fe20007f5e0ff */
[----:B------:R-:W-:Y:S01]  /*3710*/  BSSY B1, `(.L_x_38) ;  /* 0x0000011000017945 */ /* 0x000fe20003800000 */
[----:B------:R-:W-:-:S03]  /*3720*/  ISETP.GT.AND P0, PT, R3, 0x8, P0 ;  /* 0x000000080300780c */ /* 0x000fc60000704270 */
[----:B------:R-:W-:Y:S01]  /*3730*/  IMAD.X R21, R13, 0x1, R91, P2 ;  /* 0x000000010d157824 */ /* 0x000fe200010e065b */
[----:B------:R-:W-:Y:S01]  /*3740*/  SHF.L.U64.HI R13, R6, 0x4, R7 ;  /* 0x00000004060d7819 */ /* 0x000fe20000010207 */
[----:B------:R-:W-:-:S04]  /*3750*/  IMAD.WIDE.U32 R20, R83, R90, R20 ;  /* 0x0000005a53147225 */ /* 0x000fc800078e0014 */
[----:B------:R-:W-:Y:S02]  /*3760*/  IMAD.IADD R7, R87, 0x1, R21 ;  /* 0x0000000157077824 */ /* 0x000fe400078e0215 */
[----:B--2---:R-:W-:-:S05]  /*3770*/  HADD2.F32 R12, -RZ, R72.H0_H0 ;  /* 0x20000048ff0c7230 */ /* 0x004fca0000004100 */
[----:B------:R-:W-:Y:S01]  /*3780*/  FMUL R5, R12, R81 ;  /* 0x000000510c057220 */ /* 0x000fe20000400000 */
[----:B------:R-:W-:Y:S02]  /*3790*/  LEA R12, P2, R6, R10, 0x4 ;  /* 0x0000000a060c7211 */ /* 0x000fe400078420ff */
[----:B------:R-:W-:Y:S01]  /*37a0*/  LEA R6, P3, R20, R94, 0x1 ;  /* 0x0000005e14067211 */ /* 0x000fe200078608ff */
[----:B------:R-:W-:Y:S02]  /*37b0*/  FFMA R5, R74, R80, R5 ;  /* 0x000000504a057223 */ /* 0x000fe40000000005 */
[----:B------:R-:W-:Y:S01]  /*37c0*/  IMAD.X R13, R13, 0x1, R11, P2 ;  /* 0x000000010d0d7824 */ /* 0x000fe200010e060b */
[----:B------:R-:W-:Y:S02]  /*37d0*/  LEA.HI.X R7, R20, R95, R7, 0x1, P3 ;  /* 0x0000005f14077211 */ /* 0x000fe400018f0c07 */
[----:B------:R-:W-:-:S05]  /*37e0*/  F2FP.F16.F32.PACK_AB R5, RZ, R5 ;  /* 0x00000005ff05723e */ /* 0x000fca00000000ff */
[----:B------:R0:W-:Y:S01]  /*37f0*/  @P1 STG.E.U16 desc[UR36][R12.64], R5 ;  /* 0x000000050c001986 */ /* 0x0001e2000c101524 */
[----:B------:R-:W-:Y:S05]  /*3800*/  @!P0 BRA `(.L_x_39) ;  /* 0x0000000000048947 */ /* 0x000fea0003800000 */
[----:B------:R2:W5:Y:S02]  /*3810*/  LDG.E.LTC128B.U16 R72, desc[UR36][R6.64+0x2] ;  /* 0x0000022406487981 */ /* 0x000564000c1e1520 */
.L_x_39:
[----:B------:R-:W-:Y:S05]  /*3820*/  BSYNC B1 ;  /* 0x0000000000017941 */ /* 0x000fea0003800000 */
.L_x_38:
[----:B-----5:R-:W-:Y:S01]  /*3830*/  HADD2.F32 R14, -RZ, R72.H0_H0 ;  /* 0x20000048ff0e7230 */ /* 0x020fe20000004100 */
[----:B------:R-:W-:Y:S01]  /*3840*/  ISETP.GT.AND P1, PT, R4, 0x8, PT ;  /* 0x000000080400780c */ /* 0x000fe20003f24270 */
[----:B------:R-:W-:Y:S03]  /*3850*/  BSSY B1, `(.L_x_40) ;  /* 0x0000008000017945 */ /* 0x000fe60003800000 */
[----:B------:R-:W-:Y:S01]  /*3860*/  FMUL R14, R14, R81 ;  /* 0x000000510e0e7220 */ /* 0x000fe20000400000 */
[----:B------:R-:W-:-:S03]  /*3870*/  ISETP.GT.AND P2, PT, R3, RZ, P1 ;  /* 0x000000ff0300720c */ /* 0x000fc60000f44270 */
[----:B------:R-:W-:-:S05]  /*3880*/  FFMA R14, R75, R80, R14 ;  /* 0x000000504b0e7223 */ /* 0x000fca000000000e */
[----:B------:R-:W-:-:S05]  /*3890*/  F2FP.F16.F32.PACK_AB R14, RZ, R14 ;  /* 0x0000000eff0e723e */ /* 0x000fca00000000ff */
[----:B------:R3:W-:Y:S01]  /*38a0*/  @P0 STG.E.U16 desc[UR36][R12.64+0x2], R14 ;  /* 0x0000020e0c000986 */ /* 0x0007e2000c101524 */
[----:B------:R-:W-:Y:S05]  /*38b0*/  @!P2 BRA `(.L_x_41) ;  /* 0x000000000004a947 */ /* 0x000fea0003800000 */
[----:B------:R4:W5:Y:S02]  /*38c0*/  LDG.E.LTC128B.U16 R72, desc[UR36][R8.64+0x10] ;  /* 0x0000102408487981 */ /* 0x000964000c1e1520 */
.L_x_41:
[----:B------:R-:W-:Y:S05]  /*38d0*/  BSYNC B1 ;  /* 0x0000000000017941 */ /* 0x000fea0003800000 */
.L_x_40:
[----:B---3-5:R-:W-:Y:S01]  /*38e0*/  HADD2.F32 R14, -RZ, R72.H0_H0 ;  /* 0x20000048ff0e7230 */ /* 0x028fe20000004100 */
[----:B------:R-:W-:Y:S01]  /*38f0*/  ISETP.GT.AND P0, PT, R4, 0x9, PT ;  /* 0x000000090400780c */ /* 0x000fe20003f04270 */
[----:B------:R-:W-:Y:S03]  /*3900*/  BSSY B1, `(.L_x_42) ;  /* 0x0000008000017945 */ /* 0x000fe60003800000 */
[----:B0-----:R-:W-:Y:S01]  /*3910*/  FMUL R5, R14, R81 ;  /* 0x000000510e057220 */ /* 0x001fe20000400000 */
[----:B------:R-:W-:-:S03]  /*3920*/  ISETP.GT.AND P3, PT, R3, RZ, P0 ;  /* 0x000000ff0300720c */ /* 0x000fc60000764270 */
[----:B------:R-:W-:-:S05]  /*3930*/  FFMA R5, R76, R80, R5 ;  /* 0x000000504c057223 */ /* 0x000fca0000000005 */
[----:B------:R-:W-:-:S05]  /*3940*/  F2FP.F16.F32.PACK_AB R5, RZ, R5 ;  /* 0x00000005ff05723e */ /* 0x000fca00000000ff */
[----:B------:R0:W-:Y:S01]  /*3950*/  @P2 STG.E.U16 desc[UR36][R10.64+0x10], R5 ;  /* 0x000010050a002986 */ /* 0x0001e2000c101524 */
[----:B------:R-:W-:Y:S05]  /*3960*/  @!P3 BRA `(.L_x_43) ;  /* 0x000000000004b947 */ /* 0x000fea0003800000 */
[----:B------:R3:W5:Y:S02]  /*3970*/  LDG.E.LTC128B.U16 R72, desc[UR36][R8.64+0x12] ;  /* 0x0000122408487981 */ /* 0x000764000c1e1520 */
.L_x_43:
[----:B------:R-:W-:Y:S05]  /*3980*/  BSYNC B1 ;  /* 0x0000000000017941 */ /* 0x000fea0003800000 */
.L_x_42:
[----:B-----5:R-:W-:Y:S01]  /*3990*/  HADD2.F32 R14, -RZ, R72.H0_H0 ;  /* 0x20000048ff0e7230 */ /* 0x020fe20000004100 */
[----:B------:R-:W-:Y:S01]  /*39a0*/  ISETP.GT.AND P1, PT, R3, 0x8, P1 ;  /* 0x000000080300780c */ /* 0x000fe20000f24270 */
[----:B------:R-:W-:Y:S03]  /*39b0*/  BSSY B1, `(.L_x_44) ;  /* 0x0000007000017945 */ /* 0x000fe60003800000 */
[----:B------:R-:W-:-:S04]  /*39c0*/  FMUL R14, R14, R81 ;  /* 0x000000510e0e7220 */ /* 0x000fc80000400000 */
[----:B------:R-:W-:-:S05]  /*39d0*/  FFMA R14, R77, R80, R14 ;  /* 0x000000504d0e7223 */ /* 0x000fca000000000e */
[----:B------:R-:W-:-:S05]  /*39e0*/  F2FP.F16.F32.PACK_AB R14, RZ, R14 ;  /* 0x0000000eff0e723e */ /* 0x000fca00000000ff */
[----:B------:R0:W-:Y:S01]  /*39f0*/  @P3 STG.E.U16 desc[UR36][R10.64+0x12], R14 ;  /* 0x0000120e0a003986 */ /* 0x0001e2000c101524 */
[----:B------:R-:W-:Y:S05]  /*3a00*/  @!P1 BRA `(.L_x_45) ;  /* 0x0000000000049947 */ /* 0x000fea0003800000 */
[----:B------:R0:W5:Y:S02]  /*3a10*/  LDG.E.LTC128B.U16 R72, desc[UR36][R6.64+0x10] ;  /* 0x0000102406487981 */ /* 0x000164000c1e1520 */
.L_x_45:
[----:B------:R-:W-:Y:S05]  /*3a20*/  BSYNC B1 ;  /* 0x0000000000017941 */ /* 0x000fea0003800000 */
.L_x_44:
[----:B0----5:R-:W-:Y:S01]  /*3a30*/  HADD2.F32 R14, -RZ, R72.H0_H0 ;  /* 0x20000048ff0e7230 */ /* 0x021fe20000004100 */
        /* <DEDUP_REMOVED lines=8> */
.L_x_47:
[----:B------:R-:W-:Y:S05]  /*3ac0*/  BSYNC B1 ;  /* 0x0000000000017941 */ /* 0x000fea0003800000 */
.L_x_46:
        /* <DEDUP_REMOVED lines=10> */
.L_x_49:
[----:B------:R-:W-:Y:S05]  /*3b70*/  BSYNC B1 ;  /* 0x0000000000017941 */ /* 0x000fea0003800000 */
.L_x_48:
[----:B0----5:R-:W-:Y:S01]  /*3b80*/  HADD2.F32 R14, -RZ, R72.H0_H0 ;  /* 0x20000048ff0e7230 */ /* 0x021fe20000004100 */
        /* <DEDUP_REMOVED lines=9> */
.L_x_51:
[----:B------:R-:W-:Y:S05]  /*3c20*/  BSYNC B1 ;  /* 0x0000000000017941 */ /* 0x000fea0003800000 */
.L_x_50:
        /* <DEDUP_REMOVED lines=9> */
.L_x_53:
[----:B------:R-:W-:Y:S05]  /*3cc0*/  BSYNC B1 ;  /* 0x0000000000017941 */ /* 0x000fea0003800000 */
.L_x_52:
        /* <DEDUP_REMOVED lines=9> */
.L_x_55:
[----:B------:R-:W-:Y:S05]  /*3d60*/  BSYNC B1 ;  /* 0x0000000000017941 */ /* 0x000fea0003800000 */
.L_x_54:
        /* <DEDUP_REMOVED lines=10> */
.L_x_57:
[----:B------:R-:W-:Y:S05]  /*3e10*/  BSYNC B1 ;  /* 0x0000000000017941 */ /* 0x000fea0003800000 */
.L_x_56:
        /* <DEDUP_REMOVED lines=10> */
.L_x_59:
[----:B------:R-:W-:Y:S05]  /*3ec0*/  BSYNC B1 ;  /* 0x0000000000017941 */ /* 0x000fea0003800000 */
.L_x_58:
        /* <DEDUP_REMOVED lines=9> */
.L_x_61:
[----:B------:R-:W-:Y:S05]  /*3f60*/  BSYNC B1 ;  /* 0x0000000000017941 */ /* 0x000fea0003800000 */
.L_x_60:
        /* <DEDUP_REMOVED lines=9> */
.L_x_63:
[----:B------:R-:W-:Y:S05]  /*4000*/  BSYNC B1 ;  /* 0x0000000000017941 */ /* 0x000fea0003800000 */
.L_x_62:
        /* <DEDUP_REMOVED lines=10> */
.L_x_65:
[----:B------:R-:W-:Y:S05]  /*40b0*/  BSYNC B1 ;  /* 0x0000000000017941 */ /* 0x000fea0003800000 */
.L_x_64:
        /* <DEDUP_REMOVED lines=10> */
.L_x_67:
[----:B------:R-:W-:Y:S05]  /*4160*/  BSYNC B1 ;  /* 0x0000000000017941 */ /* 0x000fea0003800000 */
.L_x_66:
        /* <DEDUP_REMOVED lines=9> */
.L_x_69:
[----:B------:R-:W-:Y:S05]  /*4200*/  BSYNC B1 ;  /* 0x0000000000017941 */ /* 0x000fea0003800000 */
.L_x_68:
        /* <DEDUP_REMOVED lines=9> */
.L_x_71:
[----:B------:R-:W-:Y:S05]  /*42a0*/  BSYNC B1 ;  /* 0x0000000000017941 */ /* 0x000fea0003800000 */
.L_x_70:
        /* <DEDUP_REMOVED lines=10> */
.L_x_73:
[----:B------:R-:W-:Y:S05]  /*4350*/  BSYNC B1 ;  /* 0x0000000000017941 */ /* 0x000fea0003800000 */
.L_x_72:
        /* <DEDUP_REMOVED lines=10> */
.L_x_75:
[----:B------:R-:W-:Y:S05]  /*4400*/  BSYNC B1 ;  /* 0x0000000000017941 */ /* 0x000fea0003800000 */
.L_x_74:
        /* <DEDUP_REMOVED lines=9> */
.L_x_77:
[----:B------:R-:W-:Y:S05]  /*44a0*/  BSYNC B1 ;  /* 0x0000000000017941 */ /* 0x000fea0003800000 */
.L_x_76:
        /* <DEDUP_REMOVED lines=9> */
.L_x_79:
[----:B------:R-:W-:Y:S05]  /*4540*/  BSYNC B1 ;  /* 0x0000000000017941 */ /* 0x000fea0003800000 */
.L_x_78:
        /* <DEDUP_REMOVED lines=10> */
.L_x_81:
[----:B------:R-:W-:Y:S05]  /*45f0*/  BSYNC B1 ;  /* 0x0000000000017941 */ /* 0x000fea0003800000 */
.L_x_80:
        /* <DEDUP_REMOVED lines=10> */
.L_x_83:
[----:B------:R-:W-:Y:S05]  /*46a0*/  BSYNC B1 ;  /* 0x0000000000017941 */ /* 0x000fea0003800000 */
.L_x_82:
        /* <DEDUP_REMOVED lines=9> */
.L_x_85:
[----:B------:R-:W-:Y:S05]  /*4740*/  BSYNC B1 ;  /* 0x0000000000017941 */ /* 0x000fea0003800000 */
.L_x_84:
        /* <DEDUP_REMOVED lines=9> */
.L_x_87:
[----:B------:R-:W-:Y:S05]  /*47e0*/  BSYNC B1 ;  /* 0x0000000000017941 */ /* 0x000fea0003800000 */
.L_x_86:
        /* <DEDUP_REMOVED lines=10> */
.L_x_89:
[----:B------:R-:W-:Y:S05]  /*4890*/  BSYNC B1 ;  /* 0x0000000000017941 */ /* 0x000fea0003800000 */
.L_x_88:
        /* <DEDUP_REMOVED lines=10> */
.L_x_91:
[----:B------:R-:W-:Y:S05]  /*4940*/  BSYNC B1 ;  /* 0x0000000000017941 */ /* 0x000fea0003800000 */
.L_x_90:
        /* <DEDUP_REMOVED lines=9> */
.L_x_93:
[----:B------:R-:W-:Y:S05]  /*49e0*/  BSYNC B1 ;  /* 0x0000000000017941 */ /* 0x000fea0003800000 */
.L_x_92:
        /* <DEDUP_REMOVED lines=9> */
.L_x_95:
[----:B------:R-:W-:Y:S05]  /*4a80*/  BSYNC B1 ;  /* 0x0000000000017941 */ /* 0x000fea0003800000 */
.L_x_94:
        /* <DEDUP_REMOVED lines=10> */
.L_x_97:
[----:B------:R-:W-:Y:S05]  /*4b30*/  BSYNC B1 ;  /* 0x0000000000017941 */ /* 0x000fea0003800000 */
.L_x_96:
        /* <DEDUP_REMOVED lines=10> */
.L_x_99:
[----:B------:R-:W-:Y:S05]  /*4be0*/  BSYNC B1 ;  /* 0x0000000000017941 */ /* 0x000fea0003800000 */
.L_x_98:
        /* <DEDUP_REMOVED lines=9> */
.L_x_101:
[----:B------:R-:W-:Y:S05]  /*4c80*/  BSYNC B1 ;  /* 0x0000000000017941 */ /* 0x000fea0003800000 */
.L_x_100:
        /* <DEDUP_REMOVED lines=9> */
.L_x_103:
[----:B------:R-:W-:Y:S05]  /*4d20*/  BSYNC B1 ;  /* 0x0000000000017941 */ /* 0x000fea0003800000 */
.L_x_102:
        /* <DEDUP_REMOVED lines=10> */
.L_x_105:
[----:B------:R-:W-:Y:S05]  /*4dd0*/  BSYNC B1 ;  /* 0x0000000000017941 */ /* 0x000fea0003800000 */
.L_x_104:
        /* <DEDUP_REMOVED lines=10> */
.L_x_107:
[----:B------:R-:W-:Y:S05]  /*4e80*/  BSYNC B1 ;  /* 0x0000000000017941 */ /* 0x000fea0003800000 */
.L_x_106:
        /* <DEDUP_REMOVED lines=9> */
.L_x_109:
[----:B------:R-:W-:Y:S05]  /*4f20*/  BSYNC B1 ;  /* 0x0000000000017941 */ /* 0x000fea0003800000 */
.L_x_108:
        /* <DEDUP_REMOVED lines=9> */
.L_x_111:
[----:B------:R-:W-:Y:S05]  /*4fc0*/  BSYNC B1 ;  /* 0x0000000000017941 */ /* 0x000fea0003800000 */
.L_x_110:
        /* <DEDUP_REMOVED lines=10> */
.L_x_113:
[----:B------:R-:W-:Y:S05]  /*5070*/  BSYNC B1 ;  /* 0x0000000000017941 */ /* 0x000fea0003800000 */
.L_x_112:
        /* <DEDUP_REMOVED lines=10> */
.L_x_115:
[----:B------:R-:W-:Y:S05]  /*5120*/  BSYNC B1 ;  /* 0x0000000000017941 */ /* 0x000fea0003800000 */
.L_x_114:
        /* <DEDUP_REMOVED lines=9> */
.L_x_117:
[----:B------:R-:W-:Y:S05]  /*51c0*/  BSYNC B1 ;  /* 0x0000000000017941 */ /* 0x000fea0003800000 */
.L_x_116:
        /* <DEDUP_REMOVED lines=9> */
.L_x_119:
[----:B------:R-:W-:Y:S05]  /*5260*/  BSYNC B1 ;  /* 0x0000000000017941 */ /* 0x000fea0003800000 */
.L_x_118:
        /* <DEDUP_REMOVED lines=10> */
.L_x_121:
[----:B------:R-:W-:Y:S05]  /*5310*/  BSYNC B1 ;  /* 0x0000000000017941 */ /* 0x000fea0003800000 */
.L_x_120:
        /* <DEDUP_REMOVED lines=10> */
.L_x_123:
[----:B------:R-:W-:Y:S05]  /*53c0*/  BSYNC B1 ;  /* 0x0000000000017941 */ /* 0x000fea0003800000 */
.L_x_122:
        /* <DEDUP_REMOVED lines=9> */
.L_x_125:
[----:B------:R-:W-:Y:S05]  /*5460*/  BSYNC B1 ;  /* 0x0000000000017941 */ /* 0x000fea0003800000 */
.L_x_124:
        /* <DEDUP_REMOVED lines=9> */
.L_x_127:
[----:B------:R-:W-:Y:S05]  /*5500*/  BSYNC B1 ;  /* 0x0000000000017941 */ /* 0x000fea0003800000 */
.L_x_126:
        /* <DEDUP_REMOVED lines=10> */
.L_x_129:
[----:B------:R-:W-:Y:S05]  /*55b0*/  BSYNC B1 ;  /* 0x0000000000017941 */ /* 0x000fea0003800000 */
.L_x_128:
        /* <DEDUP_REMOVED lines=10> */
.L_x_131:
[----:B------:R-:W-:Y:S05]  /*5660*/  BSYNC B1 ;  /* 0x0000000000017941 */ /* 0x000fea0003800000 */
.L_x_130:
        /* <DEDUP_REMOVED lines=9> */
.L_x_133:
[----:B------:R-:W-:Y:S05]  /*5700*/  BSYNC B1 ;  /* 0x0000000000017941 */ /* 0x000fea0003800000 */
.L_x_132:
        /* <DEDUP_REMOVED lines=9> */
.L_x_135:
[----:B------:R-:W-:Y:S05]  /*57a0*/  BSYNC B1 ;  /* 0x0000000000017941 */ /* 0x000fea0003800000 */
.L_x_134:
        /* <DEDUP_REMOVED lines=10> */
.L_x_137:
[----:B------:R-:W-:Y:S05]  /*5850*/  BSYNC B1 ;  /* 0x0000000000017941 */ /* 0x000fea0003800000 */
.L_x_136:
[----:B0----5:R-:W-:Y:S01]  /*5860*/  HADD2.F32 R14, -RZ, R72.H0_H0 ;  /* 0x20000048ff0e7230 */ /* 0x021fe20000004100 */
[----:B------:R-:W-:Y:S01]  /*5870*/  ISETP.GT.AND P0, PT, R4, 0x69, PT ;  /* 0x000000690400780c */ /* 0x000fe20003f04270 */
[----:B------:R-:W-:Y:S01]  /*5880*/  @P2 IMAD.MOV.U32 R4, RZ, RZ, R10 ;  /* 0x000000ffff042224 */ /* 0x000fe200078e000a */
[----:B------:R-:W-:Y:S02]  /*5890*/  BSSY B1, `(.L_x_138) ;  /* 0x000000a000017945 */ /* 0x000fe40003800000 */
[----:B------:R-:W-:Y:S01]  /*58a0*/  FMUL R5, R14, R81 ;  /* 0x000000510e057220 */ /* 0x000fe20000400000 */
[----:B------:R-:W-:-:S03]  /*58b0*/  ISETP.GT.AND P3, PT, R3, RZ, P0 ;  /* 0x000000ff0300720c */ /* 0x000fc60000764270 */
[----:B------:R-:W-:-:S05]  /*58c0*/  FFMA R5, R28, R80, R5 ;  /* 0x000000501c057223 */ /* 0x000fca0000000005 */
[----:B------:R-:W-:-:S04]  /*58d0*/  F2FP.F16.F32.PACK_AB R5, RZ, R5 ;  /* 0x00000005ff05723e */ /* 0x000fc800000000ff */
[----:B------:R-:W-:Y:S01]  /*58e0*/  PRMT R14, R5, 0x7610, R14 ;  /* 0x00007610050e7816 */ /* 0x000fe2000000000e */
[----:B------:R-:W-:-:S05]  /*58f0*/  @P2 IMAD.MOV.U32 R5, RZ, RZ, R11 ;  /* 0x000000ffff052224 */ /* 0x000fca00078e000b */
[----:B------:R0:W-:Y:S01]  /*5900*/  @P2 STG.E.U16 desc[UR36][R4.64+0xd0], R14 ;  /* 0x0000d00e04002986 */ /* 0x0001e2000c101524 */
[----:B------:R-:W-:Y:S05]  /*5910*/  @!P3 BRA `(.L_x_139) ;  /* 0x000000000004b947 */ /* 0x000fea0003800000 */
[----:B------:R0:W5:Y:S02]  /*5920*/  LDG.E.LTC128B.U16 R72, desc[UR36][R8.64+0xd2] ;  /* 0x0000d22408487981 */ /* 0x000164000c1e1520 */
.L_x_139:
[----:B------:R-:W-:Y:S05]  /*5930*/  BSYNC B1 ;  /* 0x0000000000017941 */ /* 0x000fea0003800000 */
.L_x_138:
        /* <DEDUP_REMOVED lines=9> */
.L_x_141:
[----:B------:R-:W-:Y:S05]  /*59d0*/  BSYNC B1 ;  /* 0x0000000000017941 */ /* 0x000fea0003800000 */
.L_x_140:
[----:B0----5:R-:W-:Y:S01]  /*59e0*/  HADD2.F32 R4, -RZ, R72.H0_H0 ;  /* 0x20000048ff047230 */ /* 0x021fe20000004100 */
[----:B------:R-:W-:Y:S01]  /*59f0*/  ISETP.GT.AND P0, PT, R3, 0x8, P0 ;  /* 0x000000080300780c */ /* 0x000fe20000704270 */
[----:B------:R-:W-:Y:S03]  /*5a00*/  BSSY B1, `(.L_x_142) ;  /* 0x000000a000017945 */ /* 0x000fe60003800000 */
[----:B------:R-:W-:Y:S01]  /*5a10*/  FMUL R5, R4, R81 ;  /* 0x0000005104057220 */ /* 0x000fe20000400000 */
[----:B------:R-:W-:-:S03]  /*5a20*/  @P1 IMAD.MOV.U32 R4, RZ, RZ, R12 ;  /* 0x000000ffff041224 */ /* 0x000fc600078e000c */
[----:B------:R-:W-:-:S05]  /*5a30*/  FFMA R5, R30, R80, R5 ;  /* 0x000000501e057223 */ /* 0x000fca0000000005 */
[----:B------:R-:W-:-:S04]  /*5a40*/  F2FP.F16.F32.PACK_AB R5, RZ, R5 ;  /* 0x00000005ff05723e */ /* 0x000fc800000000ff */
[----:B-1-34-:R-:W-:Y:S01]  /*5a50*/  PRMT R8, R5, 0x7610, R8 ;  /* 0x0000761005087816 */ /* 0x01afe20000000008 */
[----:B------:R-:W-:-:S05]  /*5a60*/  @P1 IMAD.MOV.U32 R5, RZ, RZ, R13 ;  /* 0x000000ffff051224 */ /* 0x000fca00078e000d */
[----:B------:R0:W-:Y:S01]  /*5a70*/  @P1 STG.E.U16 desc[UR36][R4.64+0xd0], R8 ;  /* 0x0000d00804001986 */ /* 0x0001e2000c101524 */
[----:B------:R-:W-:Y:S05]  /*5a80*/  @!P0 BRA `(.L_x_143) ;  /* 0x0000000000048947 */ /* 0x000fea0003800000 */
[----:B------:R1:W5:Y:S02]  /*5a90*/  LDG.E.LTC128B.U16 R72, desc[UR36][R6.64+0xd2] ;  /* 0x0000d22406487981 */ /* 0x000364000c1e1520 */
.L_x_143:
[----:B------:R-:W-:Y:S05]  /*5aa0*/  BSYNC B1 ;  /* 0x0000000000017941 */ /* 0x000fea0003800000 */
.L_x_142:
[----:B------:R-:W-:Y:S05]  /*5ab0*/  @!P0 BRA `(.L_x_144) ;  /* 0x0000001000588947 */ /* 0x000fea0003800000 */
[----:B-----5:R-:W-:-:S05]  /*5ac0*/  HADD2.F32 R72, -RZ, R72.H0_H0 ;  /* 0x20000048ff487230 */ /* 0x020fca0000004100 */
[----:B------:R-:W-:-:S04]  /*5ad0*/  FMUL R72, R72, R81 ;  /* 0x0000005148487220 */ /* 0x000fc80000400000 */
[----:B------:R-:W-:-:S05]  /*5ae0*/  FFMA R72, R31, R80, R72 ;  /* 0x000000501f487223 */ /* 0x000fca0000000048 */
[----:B------:R-:W-:-:S05]  /*5af0*/  F2FP.F16.F32.PACK_AB R72, RZ, R72 ;  /* 0x00000048ff48723e */ /* 0x000fca00000000ff */
[----:B------:R3:W-:Y:S01]  /*5b00*/  STG.E.U16 desc[UR36][R12.64+0xd2], R72 ;  /* 0x0000d2480c007986 */ /* 0x0007e2000c101524 */
[----:B------:R-:W-:Y:S05]  /*5b10*/  BRA `(.L_x_144) ;  /* 0x0000001000407947 */ /* 0x000fea0003800000 */
.L_x_35:
[----:B------:R-:W-:Y:S01]  /*5b20*/  ULDC.64 UR4, c[0x0][0x5c0] ;  /* 0x0001700000047ab9 */ /* 0x000fe20000000a00 */
[----:B------:R-:W-:Y:S01]  /*5b30*/  ISETP.GT.AND P3, PT, R4, 0x1, PT ;  /* 0x000000010400780c */ /* 0x000fe20003f64270 */
[-C--:B------:R-:W-:Y:S01]  /*5b40*/  FMUL R72, R72, R80.reuse ;  /* 0x0000005048487220 */ /* 0x080fe20000400000 */
[----:B------:R-:W-:Y:S01]  /*5b50*/  LEA R8, P0, R86, UR4, 0x1 ;  /* 0x0000000456087c11 */ /* 0x000fe2000f8008ff */
[-C--:B------:R-:W-:Y:S01]  /*5b60*/  FMUL R73, R73, R80.reuse ;  /* 0x0000005049497220 */ /* 0x080fe20000400000 */
[----:B------:R-:W-:Y:S01]  /*5b70*/  SHF.L.U64.HI R7, R6, 0x4, R7 ;  /* 0x0000000406077819 */ /* 0x000fe20000010207 */
[-C--:B------:R-:W-:Y:S01]  /*5b80*/  FMUL R74, R74, R80.reuse ;  /* 0x000000504a4a7220 */ /* 0x080fe20000400000 */
[----:B------:R-:W-:Y:S01]  /*5b90*/  LEA.HI.X R9, R86, UR5, R99, 0x1, P0 ;  /* 0x0000000556097c11 */ /* 0x000fe200080f0c63 */
[-C--:B------:R-:W-:Y:S01]  /*5ba0*/  FMUL R75, R75, R80.reuse ;  /* 0x000000504b4b7220 */ /* 0x080fe20000400000 */
[----:B------:R-:W-:Y:S01]  /*5bb0*/  ISETP.GT.AND P0, PT, R3, RZ, P3 ;  /* 0x000000ff0300720c */ /* 0x000fe20001f04270 */
[----:B------:R-:W-:Y:S01]  /*5bc0*/  FMUL R76, R76, R80 ;  /* 0x000000504c4c7220 */ /* 0x000fe20000400000 */
[----:B------:R-:W-:Y:S01]  /*5bd0*/  F2FP.F16.F32.PACK_AB R72, RZ, R72 ;  /* 0x00000048ff48723e */ /* 0x000fe200000000ff */
[-C--:B------:R-:W-:Y:S01]  /*5be0*/  FMUL R77, R77, R80.reuse ;  /* 0x000000504d4d7220 */ /* 0x080fe20000400000 */
[----:B------:R-:W-:Y:S01]  /*5bf0*/  F2FP.F16.F32.PACK_AB R73, RZ, R73 ;  /* 0x00000049ff49723e */ /* 0x000fe200000000ff */
[----:B------:R-:W-:Y:S01]  /*5c00*/  FMUL R78, R78, R80 ;  /* 0x000000504e4e7220 */ /* 0x000fe20000400000 */
[----:B------:R-:W-:Y:S01]  /*5c10*/  ISETP.GT.AND P1, PT, R3, 0x8, P1 ;  /* 0x000000080300780c */ /* 0x000fe20000f24270 */
[----:B------:R-:W-:Y:S01]  /*5c20*/  @P2 STG.E.U16 desc[UR36][R8.64], R72 ;  /* 0x0000004808002986 */ /* 0x000fe2000c101524 */
[----:B------:R-:W-:Y:S01]  /*5c30*/  LEA R6, P4, R6, R8, 0x4 ;  /* 0x0000000806067211 */ /* 0x000fe200078820ff */
[-C--:B------:R-:W-:Y:S01]  /*5c40*/  FMUL R79, R79, R80.reuse ;  /* 0x000000504f4f7220 */ /* 0x080fe20000400000 */
[----:B------:R-:W-:Y:S01]  /*5c50*/  ISETP.GT.AND P2, PT, R4, 0x8, PT ;  /* 0x000000080400780c */ /* 0x000fe20003f44270 */
[-C--:B------:R-:W-:Y:S01]  /*5c60*/  FMUL R64, R64, R80.reuse ;  /* 0x0000005040407220 */ /* 0x080fe20000400000 */
[----:B------:R-:W-:Y:S01]  /*5c70*/  ISETP.GT.AND P3, PT, R3, 0x8, P3 ;  /* 0x000000080300780c */ /* 0x000fe20001f64270 */
[----:B------:R-:W-:Y:S01]  /*5c80*/  @P0 STG.E.U16 desc[UR36][R8.64+0x2], R73 ;  /* 0x0000024908000986 */ /* 0x000fe2000c101524 */
[----:B------:R-:W-:Y:S01]  /*5c90*/  ISETP.GT.AND P0, PT, R4, 0x9, PT ;  /* 0x000000090400780c */ /* 0x000fe20003f04270 */
[----:B------:R-:W-:Y:S01]  /*5ca0*/  IMAD.X R7, R7, 0x1, R9, P4 ;  /* 0x0000000107077824 */ /* 0x000fe200020e0609 */
[----:B------:R-:W-:Y:S01]  /*5cb0*/  ISETP.GT.AND P5, PT, R3, RZ, P2 ;  /* 0x000000ff0300720c */ /* 0x000fe200017a4270 */
[-C--:B------:R-:W-:Y:S01]  /*5cc0*/  FMUL R65, R65, R80.reuse ;  /* 0x0000005041417220 */ /* 0x080fe20000400000 */
[----:B------:R-:W-:Y:S01]  /*5cd0*/  ISETP.GT.AND P4, PT, R3, RZ, P0 ;  /* 0x000000ff0300720c */ /* 0x000fe20000784270 */
[----:B------:R-:W-:Y:S01]  /*5ce0*/  FMUL R66, R66, R80 ;  /* 0x0000005042427220 */ /* 0x000fe20000400000 */
[----:B------:R-:W-:Y:S01]  /*5cf0*/  F2FP.F16.F32.PACK_AB R74, RZ, R74 ;  /* 0x0000004aff4a723e */ /* 0x000fe200000000ff */
[-C--:B------:R-:W-:Y:S01]  /*5d00*/  FMUL R67, R67, R80.reuse ;  /* 0x0000005043437220 */ /* 0x080fe20000400000 */
[----:B------:R-:W-:Y:S01]  /*5d10*/  F2FP.F16.F32.PACK_AB R75, RZ, R75 ;  /* 0x0000004bff4b723e */ /* 0x000fe200000000ff */
[----:B------:R-:W-:Y:S01]  /*5d20*/  FMUL R68, R68, R80 ;  /* 0x0000005044447220 */ /* 0x000fe20000400000 */
[----:B------:R-:W-:Y:S01]  /*5d30*/  F2FP.F16.F32.PACK_AB R76, RZ, R76 ;  /* 0x0000004cff4c723e */ /* 0x000fe200000000ff */
[----:B------:R-:W-:Y:S01]  /*5d40*/  @P1 STG.E.U16 desc[UR36][R6.64], R74 ;  /* 0x0000004a06001986 */ /* 0x000fe2000c101524 */
[----:B------:R-:W-:Y:S01]  /*5d50*/  F2FP.F16.F32.PACK_AB R77, RZ, R77 ;  /* 0x0000004dff4d723e */ /* 0x000fe200000000ff */
[-C--:B------:R-:W-:Y:S01]  /*5d60*/  FMUL R69, R69, R80.reuse ;  /* 0x0000005045457220 */ /* 0x080fe20000400000 */
[C---:B------:R-:W-:Y:S01]  /*5d70*/  ISETP.GT.AND P2, PT, R3.reuse, 0x8, P2 ;  /* 0x000000080300780c */ /* 0x040fe20001744270 */
[----:B------:R-:W-:Y:S01]  /*5d80*/  @P3 STG.E.U16 desc[UR36][R6.64+0x2], R75 ;  /* 0x0000024b06003986 */ /* 0x000fe2000c101524 */
[----:B------:R-:W-:Y:S01]  /*5d90*/  ISETP.GT.AND P1, PT, R4, 0x10, PT ;  /* 0x000000100400780c */ /* 0x000fe20003f24270 */
[-C--:B------:R-:W-:Y:S01]  /*5da0*/  FMUL R70, R70, R80.reuse ;  /* 0x0000005046467220 */ /* 0x080fe20000400000 */
[----:B------:R-:W-:Y:S01]  /*5db0*/  ISETP.GT.AND P3, PT, R3, 0x8, P0 ;  /* 0x000000080300780c */ /* 0x000fe20000764270 */
[----:B------:R-:W-:Y:S01]  /*5dc0*/  @P5 STG.E.U16 desc[UR36][R8.64+0x10], R76 ;  /* 0x0000104c08005986 */ /* 0x000fe2000c101524 */
[----:B------:R-:W-:Y:S01]  /*5dd0*/  ISETP.GT.AND P0, PT, R4, 0x11, PT ;  /* 0x000000110400780c */ /* 0x000fe20003f04270 */
[-C--:B------:R-:W-:Y:S01]  /*5de0*/  FMUL R71, R71, R80.reuse ;  /* 0x0000005047477220 */ /* 0x080fe20000400000 */
[C---:B------:R-:W-:Y:S01]  /*5df0*/  ISETP.GT.AND P5, PT, R3.reuse, RZ, P1 ;  /* 0x000000ff0300720c */ /* 0x040fe20000fa4270 */
[----:B------:R-:W-:Y:S01]  /*5e00*/  @P4 STG.E.U16 desc[UR36][R8.64+0x12], R77 ;  /* 0x0000124d08004986 */ /* 0x000fe2000c101524 */
        /* <DEDUP_REMOVED lines=129> */
[----:B------:R-:W-:Y:S01]  /*6620*/  FMUL R31, R31, R80 ;  /* 0x000000501f1f7220 */ /* 0x000fe20000400000 */
[----:B------:R-:W-:Y:S01]  /*6630*/  ISETP.GT.AND P1, PT, R3, 0x8, P2 ;  /* 0x000000080300780c */ /* 0x000fe20001724270 */
[----:B------:R-:W-:Y:S01]  /*6640*/  @P3 STG.E.U16 desc[UR36][R6.64+0x72], R55 ;  /* 0x0000723706003986 */ /* 0x000fe2000c101524 */
[----:B------:R-:W-:-:S02]  /*6650*/  ISETP.GT.AND P2, PT, R4, 0x48, PT ;  /* 0x000000480400780c */ /* 0x000fc40003f44270 */
[C---:B------:R-:W-:Y:S01]  /*6660*/  ISETP.GT.AND P3, PT, R3.reuse, 0x8, P0 ;  /* 0x000000080300780c */ /* 0x040fe20000764270 */
[----:B------:R-:W-:Y:S01]  /*6670*/  @P5 STG.E.U16 desc[UR36][R8.64+0x80], R40 ;  /* 0x0000802808005986 */ /* 0x000fe2000c101524 */
[----:B------:R-:W-:Y:S02]  /*6680*/  ISETP.GT.AND P0, PT, R4, 0x49, PT ;  /* 0x000000490400780c */ /* 0x000fe40003f04270 */
[C---:B------:R-:W-:Y:S01]  /*6690*/  ISETP.GT.AND P5, PT, R3.reuse, RZ, P2 ;  /* 0x000000ff0300720c */ /* 0x040fe200017a4270 */
[----:B------:R-:W-:Y:S01]  /*66a0*/  @P4 STG.E.U16 desc[UR36][R8.64+0x82], R41 ;  /* 0x0000822908004986 */ /* 0x000fe2000c101524 */
[----:B------:R-:W-:Y:S02]  /*66b0*/  ISETP.GT.AND P4, PT, R3, RZ, P0 ;  /* 0x000000ff0300720c */ /* 0x000fe40000784270 */
[----:B------:R-:W-:Y:S02]  /*66c0*/  F2FP.F16.F32.PACK_AB R42, RZ, R42 ;  /* 0x0000002aff2a723e */ /* 0x000fe400000000ff */
[----:B------:R-:W-:-:S02]  /*66d0*/  F2FP.F16.F32.PACK_AB R43, RZ, R43 ;  /* 0x0000002bff2b723e */ /* 0x000fc400000000ff */
[----:B------:R-:W-:Y:S01]  /*66e0*/  F2FP.F16.F32.PACK_AB R44, RZ, R44 ;  /* 0x0000002cff2c723e */ /* 0x000fe200000000ff */
[----:B------:R-:W-:Y:S01]  /*66f0*/  @P1 STG.E.U16 desc[UR36][R6.64+0x80], R42 ;  /* 0x0000802a06001986 */ /* 0x000fe2000c101524 */
[----:B------:R-:W-:Y:S02]  /*6700*/  F2FP.F16.F32.PACK_AB R45, RZ, R45 ;  /* 0x0000002dff2d723e */ /* 0x000fe400000000ff */
[C---:B------:R-:W-:Y:S01]  /*6710*/  ISETP.GT.AND P1, PT, R4.reuse, 0x51, PT ;  /* 0x000000510400780c */ /* 0x040fe20003f24270 */
[----:B------:R-:W-:Y:S01]  /*6720*/  @P3 STG.E.U16 desc[UR36][R6.64+0x82], R43 ;  /* 0x0000822b06003986 */ /* 0x000fe2000c101524 */
[----:B------:R-:W-:Y:S02]  /*6730*/  ISETP.GT.AND P3, PT, R4, 0x50, PT ;  /* 0x000000500400780c */ /* 0x000fe40003f64270 */
[C---:B------:R-:W-:Y:S01]  /*6740*/  ISETP.GT.AND P2, PT, R3.reuse, 0x8, P2 ;  /* 0x000000080300780c */ /* 0x040fe20001744270 */
[----:B------:R-:W-:Y:S01]  /*6750*/  @P5 STG.E.U16 desc[UR36][R8.64+0x90], R44 ;  /* 0x0000902c08005986 */ /* 0x000fe2000c101524 */
[----:B------:R-:W-:-:S02]  /*6760*/  ISETP.GT.AND P0, PT, R3, 0x8, P0 ;  /* 0x000000080300780c */ /* 0x000fc40000704270 */
[C---:B------:R-:W-:Y:S01]  /*6770*/  ISETP.GT.AND P5, PT, R3.reuse, RZ, P3 ;  /* 0x000000ff0300720c */ /* 0x040fe20001fa4270 */
[----:B------:R-:W-:Y:S01]  /*6780*/  @P4 STG.E.U16 desc[UR36][R8.64+0x92], R45 ;  /* 0x0000922d08004986 */ /* 0x000fe2000c101524 */
[----:B------:R-:W-:Y:S02]  /*6790*/  ISETP.GT.AND P4, PT, R3, RZ, P1 ;  /* 0x000000ff0300720c */ /* 0x000fe40000f84270 */
[----:B------:R-:W-:Y:S02]  /*67a0*/  F2FP.F16.F32.PACK_AB R46, RZ, R46 ;  /* 0x0000002eff2e723e */ /* 0x000fe400000000ff */
[----:B------:R-:W-:Y:S02]  /*67b0*/  F2FP.F16.F32.PACK_AB R47, RZ, R47 ;  /* 0x0000002fff2f723e */ /* 0x000fe400000000ff */
[----:B------:R-:W-:Y:S01]  /*67c0*/  F2FP.F16.F32.PACK_AB R32, RZ, R32 ;  /* 0x00000020ff20723e */ /* 0x000fe200000000ff */
[----:B------:R-:W-:Y:S01]  /*67d0*/  @P2 STG.E.U16 desc[UR36][R6.64+0x90], R46 ;  /* 0x0000902e06002986 */ /* 0x000fe2000c101524 */
[----:B------:R-:W-:-:S02]  /*67e0*/  F2FP.F16.F32.PACK_AB R33, RZ, R33 ;  /* 0x00000021ff21723e */ /* 0x000fc400000000ff */
[----:B------:R-:W-:Y:S01]  /*67f0*/  F2FP.F16.F32.PACK_AB R34, RZ, R34 ;  /* 0x00000022ff22723e */ /* 0x000fe200000000ff */
[----:B------:R-:W-:Y:S01]  /*6800*/  @P0 STG.E.U16 desc[UR36][R6.64+0x92], R47 ;  /* 0x0000922f06000986 */ /* 0x000fe2000c101524 */
[C---:B------:R-:W-:Y:S02]  /*6810*/  ISETP.GT.AND P0, PT, R3.reuse, 0x8, P3 ;  /* 0x000000080300780c */ /* 0x040fe40001f04270 */
[----:B------:R-:W-:Y:S01]  /*6820*/  F2FP.F16.F32.PACK_AB R35, RZ, R35 ;  /* 0x00000023ff23723e */ /* 0x000fe200000000ff */
[----:B------:R-:W-:Y:S01]  /*6830*/  @P5 STG.E.U16 desc[UR36][R8.64+0xa0], R32 ;  /* 0x0000a02008005986 */ /* 0x000fe2000c101524 */
[----:B------:R-:W-:Y:S02]  /*6840*/  ISETP.GT.AND P5, PT, R3, 0x8, P1 ;  /* 0x000000080300780c */ /* 0x000fe40000fa4270 */
[C---:B------:R-:W-:Y:S01]  /*6850*/  ISETP.GT.AND P1, PT, R4.reuse, 0x59, PT ;  /* 0x000000590400780c */ /* 0x040fe20003f24270 */
[----:B------:R-:W-:Y:S01]  /*6860*/  @P4 STG.E.U16 desc[UR36][R8.64+0xa2], R33 ;  /* 0x0000a22108004986 */ /* 0x000fe2000c101524 */
[----:B------:R-:W-:-:S02]  /*6870*/  ISETP.GT.AND P4, PT, R4, 0x58, PT ;  /* 0x000000580400780c */ /* 0x000fc40003f84270 */
[C---:B------:R-:W-:Y:S02]  /*6880*/  ISETP.GT.AND P3, PT, R3.reuse, RZ, P1 ;  /* 0x000000ff0300720c */ /* 0x040fe40000f64270 */
[C---:B------:R-:W-:Y:S01]  /*6890*/  ISETP.GT.AND P2, PT, R3.reuse, RZ, P4 ;  /* 0x000000ff0300720c */ /* 0x040fe20002744270 */
[----:B------:R-:W-:Y:S01]  /*68a0*/  @P0 STG.E.U16 desc[UR36][R6.64+0xa0], R34 ;  /* 0x0000a02206000986 */ /* 0x000fe2000c101524 */
[C---:B------:R-:W-:Y:S02]  /*68b0*/  ISETP.GT.AND P4, PT, R3.reuse, 0x8, P4 ;  /* 0x000000080300780c */ /* 0x040fe40002784270 */
[----:B------:R-:W-:Y:S01]  /*68c0*/  F2FP.F16.F32.PACK_AB R36, RZ, R36 ;  /* 0x00000024ff24723e */ /* 0x000fe200000000ff */
[----:B------:R-:W-:Y:S01]  /*68d0*/  @P5 STG.E.U16 desc[UR36][R6.64+0xa2], R35 ;  /* 0x0000a22306005986 */ /* 0x000fe2000c101524 */
[----:B------:R-:W-:Y:S02]  /*68e0*/  F2FP.F16.F32.PACK_AB R37, RZ, R37 ;  /* 0x00000025ff25723e */ /* 0x000fe400000000ff */
[----:B------:R-:W-:-:S02]  /*68f0*/  ISETP.GT.AND P5, PT, R3, 0x8, P1 ;  /* 0x000000080300780c */ /* 0x000fc40000fa4270 */
[C---:B------:R-:W-:Y:S02]  /*6900*/  ISETP.GT.AND P1, PT, R4.reuse, 0x68, PT ;  /* 0x000000680400780c */ /* 0x040fe40003f24270 */
[C---:B------:R-:W-:Y:S01]  /*6910*/  ISETP.GT.AND P0, PT, R4.reuse, 0x69, PT ;  /* 0x000000690400780c */ /* 0x040fe20003f04270 */
[----:B------:R-:W-:Y:S01]  /*6920*/  @P2 STG.E.U16 desc[UR36][R8.64+0xb0], R36 ;  /* 0x0000b02408002986 */ /* 0x000fe2000c101524 */
[C---:B------:R-:W-:Y:S01]  /*6930*/  ISETP.GT.AND P2, PT, R4.reuse, 0x61, PT ;  /* 0x000000610400780c */ /* 0x040fe20003f44270 */
[----:B------:R-:W-:Y:S01]  /*6940*/  @P4 IMAD.MOV.U32 R5, RZ, RZ, R7 ;  /* 0x000000ffff054224 */ /* 0x000fe200078e0007 */
[----:B------:R-:W-:Y:S01]  /*6950*/  F2FP.F16.F32.PACK_AB R38, RZ, R38 ;  /* 0x00000026ff26723e */ /* 0x000fe200000000ff */
[----:B------:R-:W-:Y:S01]  /*6960*/  @P3 STG.E.U16 desc[UR36][R8.64+0xb2], R37 ;  /* 0x0000b22508003986 */ /* 0x000fe2000c101524 */
[----:B------:R-:W-:Y:S01]  /*6970*/  ISETP.GT.AND P3, PT, R4, 0x60, PT ;  /* 0x000000600400780c */ /* 0x000fe20003f64270 */
[----:B------:R-:W-:Y:S01]  /*6980*/  @P4 IMAD.MOV.U32 R4, RZ, RZ, R6 ;  /* 0x000000ffff044224 */ /* 0x000fe200078e0006 */
[----:B------:R-:W-:-:S02]  /*6990*/  F2FP.F16.F32.PACK_AB R39, RZ, R39 ;  /* 0x00000027ff27723e */ /* 0x000fc400000000ff */
[----:B------:R-:W-:Y:S02]  /*69a0*/  F2FP.F16.F32.PACK_AB R24, RZ, R24 ;  /* 0x00000018ff18723e */ /* 0x000fe400000000ff */
[----:B------:R0:W-:Y:S01]  /*69b0*/  @P4 STG.E.U16 desc[UR36][R4.64+0xb0], R38 ;  /* 0x0000b02604004986 */ /* 0x0001e2000c101524 */
[C---:B------:R-:W-:Y:S02]  /*69c0*/  ISETP.GT.AND P4, PT, R3.reuse, RZ, P2 ;  /* 0x000000ff0300720c */ /* 0x040fe40001784270 */
[----:B------:R-:W-:Y:S02]  /*69d0*/  F2FP.F16.F32.PACK_AB R25, RZ, R25 ;  /* 0x00000019ff19723e */ /* 0x000fe400000000ff */
[----:B------:R-:W-:Y:S02]  /*69e0*/  ISETP.GT.AND P2, PT, R3, 0x8, P2 ;  /* 0x000000080300780c */ /* 0x000fe40001744270 */
[----:B------:R-:W-:Y:S02]  /*69f0*/  F2FP.F16.F32.PACK_AB R26, RZ, R26 ;  /* 0x0000001aff1a723e */ /* 0x000fe400000000ff */
[----:B------:R-:W-:-:S02]  /*6a00*/  F2FP.F16.F32.PACK_AB R27, RZ, R27 ;  /* 0x0000001bff1b723e */ /* 0x000fc400000000ff */
[----:B------:R-:W-:Y:S01]  /*6a10*/  F2FP.F16.F32.PACK_AB R28, RZ, R28 ;  /* 0x0000001cff1c723e */ /* 0x000fe200000000ff */
[----:B0-----:R-:W-:Y:S01]  /*6a20*/  @P5 IMAD.MOV.U32 R4, RZ, RZ, R6 ;  /* 0x000000ffff045224 */ /* 0x001fe200078e0006 */
[----:B------:R-:W-:Y:S01]  /*6a30*/  F2FP.F16.F32.PACK_AB R29, RZ, R29 ;  /* 0x0000001dff1d723e */ /* 0x000fe200000000ff */
[----:B------:R-:W-:Y:S01]  /*6a40*/  @P5 IMAD.MOV.U32 R5, RZ, RZ, R7 ;  /* 0x000000ffff055224 */ /* 0x000fe200078e0007 */
[----:B------:R-:W-:Y:S02]  /*6a50*/  F2FP.F16.F32.PACK_AB R30, RZ, R30 ;  /* 0x0000001eff1e723e */ /* 0x000fe400000000ff */
[----:B------:R-:W-:Y:S02]  /*6a60*/  F2FP.F16.F32.PACK_AB R31, RZ, R31 ;  /* 0x0000001fff1f723e */ /* 0x000fe400000000ff */
[----:B------:R0:W-:Y:S01]  /*6a70*/  @P5 STG.E.U16 desc[UR36][R4.64+0xb2], R39 ;  /* 0x0000b22704005986 */ /* 0x0001e2000c101524 */
[C---:B------:R-:W-:Y:S02]  /*6a80*/  ISETP.GT.AND P5, PT, R3.reuse, RZ, P3 ;  /* 0x000000ff0300720c */ /* 0x040fe40001fa4270 */
[----:B------:R-:W-:-:S11]  /*6a90*/  ISETP.GT.AND P3, PT, R3, 0x8, P3 ;  /* 0x000000080300780c */ /* 0x000fd60001f64270 */
[----:B0-----:R-:W-:Y:S02]  /*6aa0*/  @P5 IMAD.MOV.U32 R4, RZ, RZ, R8 ;  /* 0x000000ffff045224 */ /* 0x001fe400078e0008 */
[----:B------:R-:W-:-:S05]  /*6ab0*/  @P5 IMAD.MOV.U32 R5, RZ, RZ, R9 ;  /* 0x000000ffff055224 */ /* 0x000fca00078e0009 */
[----:B------:R0:W-:Y:S01]  /*6ac0*/  @P5 STG.E.U16 desc[UR36][R4.64+0xc0], R24 ;  /* 0x0000c01804005986 */ /* 0x0001e2000c101524 */
[C---:B------:R-:W-:Y:S02]  /*6ad0*/  ISETP.GT.AND P5, PT, R3.reuse, RZ, P0 ;  /* 0x000000ff0300720c */ /* 0x040fe400007a4270 */
[----:B------:R-:W-:Y:S01]  /*6ae0*/  ISETP.GT.AND P0, PT, R3, 0x8, P0 ;  /* 0x000000080300780c */ /* 0x000fe20000704270 */
[----:B0-----:R-:W-:Y:S02]  /*6af0*/  @P4 IMAD.MOV.U32 R4, RZ, RZ, R8 ;  /* 0x000000ffff044224 */ /* 0x001fe400078e0008 */
[----:B------:R-:W-:-:S05]  /*6b00*/  @P4 IMAD.MOV.U32 R5, RZ, RZ, R9 ;  /* 0x000000ffff054224 */ /* 0x000fca00078e0009 */
[----:B------:R0:W-:Y:S01]  /*6b10*/  @P4 STG.E.U16 desc[UR36][R4.64+0xc2], R25 ;  /* 0x0000c21904004986 */ /* 0x0001e2000c101524 */
[C---:B------:R-:W-:Y:S02]  /*6b20*/  ISETP.GT.AND P4, PT, R3.reuse, RZ, P1 ;  /* 0x000000ff0300720c */ /* 0x040fe40000f84270 */
[----:B------:R-:W-:Y:S01]  /*6b30*/  ISETP.GT.AND P1, PT, R3, 0x8, P1 ;  /* 0x000000080300780c */ /* 0x000fe20000f24270 */
[----:B0-----:R-:W-:Y:S02]  /*6b40*/  @P3 IMAD.MOV.U32 R4, RZ, RZ, R6 ;  /* 0x000000ffff043224 */ /* 0x001fe400078e0006 */
[----:B------:R-:W-:-:S05]  /*6b50*/  @P3 IMAD.MOV.U32 R5, RZ, RZ, R7 ;  /* 0x000000ffff053224 */ /* 0x000fca00078e0007 */
[----:B------:R0:W-:Y:S02]  /*6b60*/  @P3 STG.E.U16 desc[UR36][R4.64+0xc0], R26 ;  /* 0x0000c01a04003986 */ /* 0x0001e4000c101524 */
[----:B0-----:R-:W-:Y:S02]  /*6b70*/  @P2 IMAD.MOV.U32 R4, RZ, RZ, R6 ;  /* 0x000000ffff042224 */ /* 0x001fe400078e0006 */
[----:B------:R-:W-:-:S05]  /*6b80*/  @P2 IMAD.MOV.U32 R5, RZ, RZ, R7 ;  /* 0x000000ffff052224 */ /* 0x000fca00078e0007 */
[----:B------:R0:W-:Y:S02]  /*6b90*/  @P2 STG.E.U16 desc[UR36][R4.64+0xc2], R27 ;  /* 0x0000c21b04002986 */ /* 0x0001e4000c101524 */
[----:B0-----:R-:W-:Y:S02]  /*6ba0*/  @P4 IMAD.MOV.U32 R4, RZ, RZ, R8 ;  /* 0x000000ffff044224 */ /* 0x001fe400078e0008 */
[----:B------:R-:W-:-:S05]  /*6bb0*/  @P4 IMAD.MOV.U32 R5, RZ, RZ, R9 ;  /* 0x000000ffff054224 */ /* 0x000fca00078e0009 */
[----:B------:R0:W-:Y:S04]  /*6bc0*/  @P4 STG.E.U16 desc[UR36][R4.64+0xd0], R28 ;  /* 0x0000d01c04004986 */ /* 0x0001e8000c101524 */
[----:B------:R4:W-:Y:S01]  /*6bd0*/  @P5 STG.E.U16 desc[UR36][R8.64+0xd2], R29 ;  /* 0x0000d21d08005986 */ /* 0x0009e2000c101524 */
[----:B0-----:R-:W-:Y:S02]  /*6be0*/  @P1 IMAD.MOV.U32 R4, RZ, RZ, R6 ;  /* 0x000000ffff041224 */ /* 0x001fe400078e0006 */
[----:B------:R-:W-:-:S05]  /*6bf0*/  @P1 IMAD.MOV.U32 R5, RZ, RZ, R7 ;  /* 0x000000ffff051224 */ /* 0x000fca00078e0007 */
[----:B------:R4:W-:Y:S04]  /*6c00*/  @P1 STG.E.U16 desc[UR36][R4.64+0xd0], R30 ;  /* 0x0000d01e04001986 */ /* 0x0009e8000c101524 */
[----:B------:R4:W-:Y:S02]  /*6c10*/  @P0 STG.E.U16 desc[UR36][R6.64+0xd2], R31 ;  /* 0x0000d21f06000986 */ /* 0x0009e4000c101524 */
.L_x_144:
[----:B------:R-:W-:Y:S05]  /*6c20*/  BSYNC B0 ;  /* 0x0000000000007941 */ /* 0x000fea0003800000 */
.L_x_34:
[----:B------:R-:W-:Y:S01]  /*6c30*/  ULDC UR4, c[0x0][0xc] ;  /* 0x0000030000047ab9 */ /* 0x000fe20000000800 */
[----:B------:R-:W-:Y:S01]  /*6c40*/  ULDC UR5, c[0x0][0x10] ;  /* 0x0000040000057ab9 */ /* 0x000fe20000000800 */
[----:B------:R-:W0:Y:S01]  /*6c50*/  LDC R3, c[0x0][0x14] ;  /* 0x00000500ff037b82 */ /* 0x000e220000000800 */
[----:B------:R-:W-:Y:S01]  /*6c60*/  UIMAD.WIDE.U32 UR4, UR4, UR5, URZ ;  /* 0x00000005040472a5 */ /* 0x000fe2000f8e003f */
[----:B------:R-:W-:Y:S02]  /*6c70*/  IMAD.MOV.U32 R85, RZ, RZ, -0x1 ;  /* 0xffffffffff557424 */ /* 0x000fe400078e00ff */
[----:B------:R-:W-:-:S03]  /*6c80*/  IMAD.MOV.U32 R83, RZ, RZ, -0x1 ;  /* 0xffffffffff537424 */ /* 0x000fc600078e00ff */
[----:B0-----:R-:W-:-:S04]  /*6c90*/  IMAD.WIDE.U32 R16, R3, UR4, R16 ;  /* 0x0000000403107c25 */ /* 0x001fc8000f8e0010 */
[----:B------:R-:W-:Y:S01]  /*6ca0*/  IMAD R3, R3, UR5, RZ ;  /* 0x0000000503037c24 */ /* 0x000fe2000f8e02ff */
[----:B------:R-:W-:Y:S02]  /*6cb0*/  ULDC.64 UR4, c[0x0][0x650] ;  /* 0x0001940000047ab9 */ /* 0x000fe40000000a00 */
[----:B------:R-:W-:Y:S01]  /*6cc0*/  ISETP.GE.U32.AND P0, PT, R16, UR4, PT ;  /* 0x0000000410007c0c */ /* 0x000fe2000bf06070 */
[--C-:B------:R-:W-:Y:S01]  /*6cd0*/  IMAD.IADD R17, R17, 0x1, R3.reuse ;  /* 0x0000000111117824 */ /* 0x100fe200078e0203 */
[----:B------:R-:W-:-:S04]  /*6ce0*/  PRMT R3, RZ, 0x7610, R3 ;  /* 0x00007610ff037816 */ /* 0x000fc80000000003 */
[----:B------:R-:W-:-:S13]  /*6cf0*/  ISETP.GE.U32.AND.EX P0, PT, R17, UR5, PT, P0 ;  /* 0x0000000511007c0c */ /* 0x000fda000bf06100 */
[----:B------:R-:W-:Y:S05]  /*6d00*/  @P0 BRA `(.L_x_145) ;  /* 0x0000000400640947 */ /* 0x000fea0003800000 */
[----:B---3--:R-:W0:Y:S01]  /*6d10*/  S2R R12, SR_CTAID.X ;  /* 0x00000000000c7919 */ /* 0x008e220000002500 */
[----:B------:R-:W3:Y:S01]  /*6d20*/  LDC.64 R10, c[0x0][0x628] ;  /* 0x00018a00ff0a7b82 */ /* 0x000ee20000000a00 */
[----:B------:R-:W-:Y:S01]  /*6d30*/  ULDC UR4, c[0x0][0x150] ;  /* 0x0000540000047ab9 */ /* 0x000fe20000000800 */
[----:B----4-:R-:W-:Y:S01]  /*6d40*/  IMAD.MOV.U32 R8, RZ, RZ, R16 ;  /* 0x000000ffff087224 */ /* 0x010fe200078e0010 */
[----:B------:R-:W4:Y:S01]  /*6d50*/  S2R R24, SR_CTAID.Y ;  /* 0x0000000000187919 */ /* 0x000f220000002600 */
[----:B------:R-:W-:-:S04]  /*6d60*/  IMAD.MOV.U32 R9, RZ, RZ, R17 ;  /* 0x000000ffff097224 */ /* 0x000fc800078e0011 */
[----:B------:R-:W1:Y:S08]  /*6d70*/  LDC R21, c[0x0][0x144] ;  /* 0x00005100ff157b82 */ /* 0x000e700000000800 */
[----:B------:R-:W1:Y:S08]  /*6d80*/  LDC R0, c[0x0][0x630] ;  /* 0x00018c00ff007b82 */ /* 0x000e700000000800 */
[----:B------:R-:W1:Y:S01]  /*6d90*/  LDC.64 R14, c[0x0][0x620] ;  /* 0x00018800ff0e7b82 */ /* 0x000e620000000a00 */
[----:B---3--:R-:W-:-:S04]  /*6da0*/  ISETP.NE.U32.AND P0, PT, R10, RZ, PT ;  /* 0x000000ff0a00720c */ /* 0x008fc80003f05070 */
[----:B------:R-:W-:Y:S02]  /*6db0*/  ISETP.NE.AND.EX P0, PT, R11, RZ, PT, P0 ;  /* 0x000000ff0b00720c */ /* 0x000fe40003f05300 */
[----:B0-----:R-:W-:-:S05]  /*6dc0*/  I2FP.F32.U32 R3, R12 ;  /* 0x0000000c00037245 */ /* 0x001fca0000201000 */
[----:B------:R-:W-:-:S04]  /*6dd0*/  FMUL R3, R3, UR4 ;  /* 0x0000000403037c20 */ /* 0x000fc80008400000 */
[----:B------:R0:W3:Y:S02]  /*6de0*/  F2I.U32.TRUNC.NTZ R20, R3 ;  /* 0x0000000300147305 */ /* 0x0000e4000020f000 */
[----:B----4-:R-:W-:Y:S05]  /*6df0*/  @!P0 BRA `(.L_x_146) ;  /* 0x0000000000288947 */ /* 0x010fea0003800000 */
[----:B0-----:R-:W0:Y:S02]  /*6e00*/  LDC R3, c[0x0][0x634] ;  /* 0x00018d00ff037b82 */ /* 0x001e240000000800 */
[----:B0-----:R-:W-:-:S05]  /*6e10*/  IADD3 R3, P0, R16, R3, RZ ;  /* 0x0000000310037210 */ /* 0x001fca0007f1e0ff */
[----:B------:R-:W-:-:S04]  /*6e20*/  IMAD.X R13, RZ, RZ, R17, P0 ;  /* 0x000000ffff0d7224 */ /* 0x000fc800000e0611 */
[----:B------:R-:W-:-:S04]  /*6e30*/  IMAD.WIDE.U32 R4, R13, R10, RZ ;  /* 0x0000000a0d047225 */ /* 0x000fc800078e00ff */
[----:B-12---:R-:W-:-:S04]  /*6e40*/  IMAD.WIDE.U32 R6, P0, R3, R11, R4 ;  /* 0x0000000b03067225 */ /* 0x006fc80007800004 */
[----:B------:R-:W-:-:S04]  /*6e50*/  IMAD.WIDE.U32 R4, R3, R10, RZ ;  /* 0x0000000a03047225 */ /* 0x000fc800078e00ff */
[----:B------:R-:W-:Y:S01]  /*6e60*/  IMAD.X R9, RZ, RZ, RZ, P0 ;  /* 0x000000ffff097224 */ /* 0x000fe200000e06ff */
[----:B------:R-:W-:Y:S01]  /*6e70*/  IADD3 RZ, P0, R5, R6, RZ ;  /* 0x0000000605ff7210 */ /* 0x000fe20007f1e0ff */
[----:B------:R-:W-:-:S04]  /*6e80*/  IMAD.MOV.U32 R8, RZ, RZ, R7 ;  /* 0x000000ffff087224 */ /* 0x000fc800078e0007 */
[----:B------:R-:W-:-:S08]  /*6e90*/  IMAD.WIDE.U32.X R8, R13, R11, R8, P0 ;  /* 0x0000000b0d087225 */ /* 0x000fd000000e0408 */
.L_x_146:
[----:B------:R-:W4:Y:S01]  /*6ea0*/  LDC.64 R28, c[0x0][0x640] ;  /* 0x00019000ff1c7b82 */ /* 0x000f220000000a00 */
[-CC-:B-1----:R-:W-:Y:S01]  /*6eb0*/  SHF.R.U64 R83, R8, R0.reuse, R9.reuse ;  /* 0x0000000008537219 */ /* 0x182fe20000001209 */
[----:B---3--:R-:W-:Y:S01]  /*6ec0*/  IMAD.MOV R20, RZ, RZ, -R20 ;  /* 0x000000ffff147224 */ /* 0x008fe200078e0a14 */
[----:B------:R-:W-:Y:S01]  /*6ed0*/  SHF.R.U32.HI R0, RZ, R0, R9 ;  /* 0x00000000ff007219 */ /* 0x000fe20000011609 */
[----:B------:R-:W-:Y:S01]  /*6ee0*/  ULDC UR4, c[0x0][0x154] ;  /* 0x0000550000047ab9 */ /* 0x000fe20000000800 */
[----:B0-----:R-:W-:Y:S01]  /*6ef0*/  IADD3 R3, P0, RZ, -R83, RZ ;  /* 0x80000053ff037210 */ /* 0x001fe20007f1e0ff */
[----:B------:R-:W-:Y:S02]  /*6f00*/  IMAD R21, R21, R20, R12 ;  /* 0x0000001415157224 */ /* 0x000fe400078e020c */
[----:B--2---:R-:W0:Y:S01]  /*6f10*/  LDC R6, c[0x0][0x618] ;  /* 0x00018600ff067b82 */ /* 0x004e220000000800 */
[----:B------:R-:W-:Y:S02]  /*6f20*/  IMAD.MOV.U32 R7, RZ, RZ, 0x1 ;  /* 0x00000001ff077424 */ /* 0x000fe400078e00ff */
[----:B------:R-:W-:-:S04]  /*6f30*/  IMAD.X R5, RZ, RZ, ~R0, P0 ;  /* 0x000000ffff057224 */ /* 0x000fc800000e0e00 */
[-C--:B------:R-:W-:Y:S01]  /*6f40*/  IMAD R0, R5, R14.reuse, RZ ;  /* 0x0000000e05007224 */ /* 0x080fe200078e02ff */
[----:B------:R-:W1:Y:S01]  /*6f50*/  LDC R8, c[0x0][0x608] ;  /* 0x00018200ff087b82 */ /* 0x000e620000000800 */
[----:B------:R-:W-:-:S04]  /*6f60*/  IMAD.WIDE.U32 R4, R3, R14, R16 ;  /* 0x0000000e03047225 */ /* 0x000fc800078e0010 */
[----:B------:R-:W-:Y:S01]  /*6f70*/  IMAD R3, R3, R15, R0 ;  /* 0x0000000f03037224 */ /* 0x000fe200078e0200 */
[----:B------:R-:W-:Y:S02]  /*6f80*/  I2FP.F32.U32 R0, R24 ;  /* 0x0000001800007245 */ /* 0x000fe40000201000 */
[----:B------:R-:W2:Y:S01]  /*6f90*/  LDC R26, c[0x0][0x658] ;  /* 0x00019600ff1a7b82 */ /* 0x000ea20000000800 */
[----:B------:R-:W-:Y:S01]  /*6fa0*/  IMAD.IADD R3, R5, 0x1, R3 ;  /* 0x0000000105037824 */ /* 0x000fe200078e0203 */
[----:B----4-:R-:W-:Y:S01]  /*6fb0*/  ISETP.NE.U32.AND P0, PT, R28, RZ, PT ;  /* 0x000000ff1c00720c */ /* 0x010fe20003f05070 */
[----:B------:R-:W-:Y:S01]  /*6fc0*/  FMUL R0, R0, UR4 ;  /* 0x0000000400007c20 */ /* 0x000fe20008400000 */
[----:B------:R-:W-:Y:S02]  /*6fd0*/  IMAD.MOV.U32 R5, RZ, RZ, -0x1 ;  /* 0xffffffffff057424 */ /* 0x000fe400078e00ff */
[----:B------:R-:W-:Y:S01]  /*6fe0*/  ISETP.NE.AND.EX P0, PT, R29, RZ, PT, P0 ;  /* 0x000000ff1d00720c */ /* 0x000fe20003f05300 */
[----:B------:R3:W4:Y:S01]  /*6ff0*/  F2I.U32.TRUNC.NTZ R13, R0 ;  /* 0x00000000000d7305 */ /* 0x000722000020f000 */
[----:B------:R-:W3:Y:S01]  /*7000*/  LDC R15, c[0x0][0x148] ;  /* 0x00005200ff0f7b82 */ /* 0x000ee20000000800 */
[----:B0-----:R-:W-:-:S02]  /*7010*/  SHF.R.U64 R12, R4, R6, R3 ;  /* 0x00000006040c7219 */ /* 0x001fc40000001203 */
[----:B------:R-:W-:-:S05]  /*7020*/  SHF.R.U32.HI R3, RZ, R6, R3 ;  /* 0x00000006ff037219 */ /* 0x000fca0000011603 */
[----:B------:R-:W0:Y:S01]  /*7030*/  LDC R20, c[0x0][0x600] ;  /* 0x00018000ff147b82 */ /* 0x000e220000000800 */
[-CC-:B-1----:R-:W-:Y:S02]  /*7040*/  SHF.R.U64 R10, R12, R8.reuse, R3.reuse ;  /* 0x000000080c0a7219 */ /* 0x182fe40000001203 */
[----:B------:R-:W-:-:S05]  /*7050*/  SHF.R.U32.HI R3, RZ, R8, R3 ;  /* 0x00000008ff037219 */ /* 0x000fca0000011603 */
[----:B------:R-:W1:Y:S01]  /*7060*/  LDC R27, c[0x0][0x648] ;  /* 0x00019200ff1b7b82 */ /* 0x000e620000000800 */
[-C--:B--2---:R-:W-:Y:S02]  /*7070*/  SHF.L.U32 R4, R5, R26.reuse, RZ ;  /* 0x0000001a05047219 */ /* 0x084fe400000006ff */
[-CC-:B------:R-:W-:Y:S02]  /*7080*/  SHF.R.U64 R14, R10, R26.reuse, R3.reuse ;  /* 0x0000001a0a0e7219 */ /* 0x180fe40000001203 */
[----:B------:R-:W-:Y:S02]  /*7090*/  SHF.R.U32.HI R5, RZ, R26, R3 ;  /* 0x0000001aff057219 */ /* 0x000fe40000011603 */
[----:B------:R-:W-:Y:S01]  /*70a0*/  LOP3.LUT R25, RZ, R4, RZ, 0x33, !PT ;  /* 0x00000004ff197212 */ /* 0x000fe200078e33ff */
[----:B------:R-:W2:Y:S01]  /*70b0*/  LDC R30, c[0x0][0x638] ;  /* 0x00018e00ff1e7b82 */ /* 0x000ea20000000800 */
[----:B------:R-:W-:Y:S01]  /*70c0*/  SHF.L.U32 R26, R7, R26, RZ ;  /* 0x0000001a071a7219 */ /* 0x000fe200000006ff */
[----:B------:R-:W-:-:S06]  /*70d0*/  IMAD.MOV.U32 R4, RZ, RZ, R14 ;  /* 0x000000ffff047224 */ /* 0x000fcc00078e000e */
[----:B------:R-:W0:Y:S01]  /*70e0*/  LDC R31, c[0x0][0x610] ;  /* 0x00018400ff1f7b82 */ /* 0x000e220000000800 */
[----:B----4-:R-:W-:Y:S05]  /*70f0*/  @!P0 BRA `(.L_x_147) ;  /* 0x0000000000288947 */ /* 0x010fea0003800000 */
        /* <DEDUP_REMOVED lines=10> */
.L_x_147:
[----:B------:R-:W-:Y:S01]  /*71a0*/  ISETP.NE.AND P0, PT, R2, 0x1, PT ;  /* 0x000000010200780c */ /* 0x000fe20003f05270 */
[----:B0-----:R-:W-:Y:S01]  /*71b0*/  VIADD R7, R20, 0xffffffff ;  /* 0xffffffff14077836 */ /* 0x001fe20000000000 */
[----:B-1-3--:R-:W-:Y:S01]  /*71c0*/  SHF.R.U64 R0, R4, R27, R5 ;  /* 0x0000001b04007219 */ /* 0x00afe20000001205 */
[----:B------:R-:W-:Y:S01]  /*71d0*/  IMAD.MOV R13, RZ, RZ, -R13 ;  /* 0x000000ffff0d7224 */ /* 0x000fe200078e0a0d */
[----:B------:R-:W-:Y:S01]  /*71e0*/  LOP3.LUT R5, R10, R25, RZ, 0xc0, !PT ;  /* 0x000000190a057212 */ /* 0x000fe200078ec0ff */
[----:B------:R-:W-:Y:S01]  /*71f0*/  IMAD.MOV.U32 R4, RZ, RZ, 0x1 ;  /* 0x00000001ff047424 */ /* 0x000fe200078e00ff */
[----:B------:R-:W-:Y:S01]  /*7200*/  LOP3.LUT R12, R12, R7, RZ, 0xc0, !PT ;  /* 0x000000070c0c7212 */ /* 0x000fe200078ec0ff */
[----:B------:R-:W-:Y:S02]  /*7210*/  IMAD.MOV R3, RZ, RZ, -R0 ;  /* 0x000000ffff037224 */ /* 0x000fe400078e0a00 */
[----:B------:R-:W-:Y:S02]  /*7220*/  IMAD R0, R26, R0, R5 ;  /* 0x000000001a007224 */ /* 0x000fe400078e0205 */
[----:B--2---:R-:W-:-:S02]  /*7230*/  IMAD R3, R3, R30, R14 ;  /* 0x0000001e03037224 */ /* 0x004fc400078e020e */
[----:B------:R-:W-:Y:S02]  /*7240*/  @P0 IMAD R21, R15, R13, R24 ;  /* 0x0000000d0f150224 */ /* 0x000fe400078e0218 */
[----:B------:R-:W-:Y:S01]  /*7250*/  IMAD R5, R3, R20, R12 ;  /* 0x0000001403057224 */ /* 0x000fe200078e020c */
[----:B------:R-:W-:Y:S01]  /*7260*/  PRMT R3, R4, 0x7610, R3 ;  /* 0x0000761004037816 */ /* 0x000fe20000000003 */
[----:B------:R-:W-:-:S05]  /*7270*/  IMAD R0, R0, R31, R21 ;  /* 0x0000001f00007224 */ /* 0x000fca00078e0215 */
[----:B------:R-:W-:Y:S02]  /*7280*/  SEL R85, R5, R0, !P0 ;  /* 0x0000000005557207 */ /* 0x000fe40004000000 */
[----:B------:R-:W-:-:S07]  /*7290*/  SEL R0, R0, R5, !P0 ;  /* 0x0000000500007207 */ /* 0x000fce0004000000 */
.L_x_145:
[----:B------:R-:W-:Y:S01]  /*72a0*/  LOP3.LUT P0, RZ, R3, 0xff, RZ, 0xc0, !PT ;  /* 0x000000ff03ff7812 */ /* 0x000fe2000780c0ff */
[----:B------:R-:W-:-:S12]  /*72b0*/  IMAD.MOV.U32 R84, RZ, RZ, R0 ;  /* 0x000000ffff547224 */ /* 0x000fd800078e0000 */
[----:B------:R-:W-:Y:S05]  /*72c0*/  @P0 BRA `(.L_x_148) ;  /* 0xffffff9c00e00947 */ /* 0x000fea000383ffff */
[----:B------:R-:W-:Y:S05]  /*72d0*/  EXIT ;  /* 0x000000000000794d */ /* 0x000fea0003800000 */
.L_x_7:
[----:B0-----:R-:W-:Y:S01]  /*72e0*/  ULDC.64 UR4, c[0x0][0x650] ;  /* 0x0001940000047ab9 */ /* 0x001fe20000000a00 */
        /* <DEDUP_REMOVED lines=25> */
.L_x_150:
[----:B------:R-:W0:Y:S01]  /*7480*/  LDC.64 R28, c[0x0][0x640] ;  /* 0x00019000ff1c7b82 */ /* 0x000e220000000a00 */
[-CC-:B------:R-:W-:Y:S01]  /*7490*/  SHF.R.U64 R22, R12, R6.reuse, R13.reuse ;  /* 0x000000060c167219 */ /* 0x180fe2000000120d */
[----:B------:R-:W-:Y:S01]  /*74a0*/  IMAD.MOV.U32 R30, RZ, RZ, 0x1 ;  /* 0x00000001ff1e7424 */ /* 0x000fe200078e00ff */
[----:B------:R-:W-:Y:S02]  /*74b0*/  SHF.R.U32.HI R6, RZ, R6, R13 ;  /* 0x00000006ff067219 */ /* 0x000fe4000001160d */
        /* <DEDUP_REMOVED lines=8> */
[----:B------:R-:W-:Y:S01]  /*7540*/  IMAD.IADD R9, R9, 0x1, R11 ;  /* 0x0000000109097824 */ /* 0x000fe200078e020b */
[----:B0-----:R-:W-:-:S04]  /*7550*/  ISETP.NE.U32.AND P0, PT, R28, RZ, PT ;  /* 0x000000ff1c00720c */ /* 0x001fc80003f05070 */
[----:B------:R-:W-:Y:S02]  /*7560*/  ISETP.NE.AND.EX P0, PT, R29, RZ, PT, P0 ;  /* 0x000000ff1d00720c */ /* 0x000fe40003f05300 */
[----:B------:R-:W0:Y:S01]  /*7570*/  LDC R20, c[0x0][0x600] ;  /* 0x00018000ff147b82 */ /* 0x000e220000000800 */
[-CC-:B-1----:R-:W-:Y:S01]  /*7580*/  SHF.R.U64 R14, R8, R10.reuse, R9.reuse ;  /* 0x0000000a080e7219 */ /* 0x182fe20000001209 */
[----:B------:R-:W-:Y:S01]  /*7590*/  IMAD.MOV.U32 R8, RZ, RZ, -0x1 ;  /* 0xffffffffff087424 */ /* 0x000fe200078e00ff */
[----:B------:R-:W-:-:S05]  /*75a0*/  SHF.R.U32.HI R9, RZ, R10, R9 ;  /* 0x0000000aff097219 */ /* 0x000fca0000011609 */
[----:B------:R-:W1:Y:S01]  /*75b0*/  LDC R24, c[0x0][0x648] ;  /* 0x00019200ff187b82 */ /* 0x000e620000000800 */
[-CC-:B--2---:R-:W-:Y:S02]  /*75c0*/  SHF.R.U64 R23, R14, R12.reuse, R9.reuse ;  /* 0x0000000c0e177219 */ /* 0x184fe40000001209 */
[----:B------:R-:W-:-:S05]  /*75d0*/  SHF.R.U32.HI R6, RZ, R12, R9 ;  /* 0x0000000cff067219 */ /* 0x000fca0000011609 */
[----:B------:R-:W2:Y:S01]  /*75e0*/  LDC R26, c[0x0][0x638] ;  /* 0x00018e00ff1a7b82 */ /* 0x000ea20000000800 */
[-C--:B---3--:R-:W-:Y:S02]  /*75f0*/  SHF.L.U32 R8, R8, R27.reuse, RZ ;  /* 0x0000001b08087219 */ /* 0x088fe400000006ff */
[-CC-:B------:R-:W-:Y:S02]  /*7600*/  SHF.R.U64 R25, R23, R27.reuse, R6.reuse ;  /* 0x0000001b17197219 */ /* 0x180fe40000001206 */
[----:B------:R-:W-:Y:S02]  /*7610*/  LOP3.LUT R32, RZ, R8, RZ, 0x33, !PT ;  /* 0x00000008ff207212 */ /* 0x000fe400078e33ff */
[----:B------:R-:W-:Y:S01]  /*7620*/  SHF.R.U32.HI R9, RZ, R27, R6 ;  /* 0x0000001bff097219 */ /* 0x000fe20000011606 */
[----:B------:R-:W3:Y:S01]  /*7630*/  LDC R31, c[0x0][0x610] ;  /* 0x00018400ff1f7b82 */ /* 0x000ee20000000800 */
[----:B------:R-:W-:Y:S01]  /*7640*/  IMAD.MOV.U32 R8, RZ, RZ, R25 ;  /* 0x000000ffff087224 */ /* 0x000fe200078e0019 */
[----:B------:R-:W-:Y:S06]  /*7650*/  @!P0 BRA `(.L_x_151) ;  /* 0x0000000000288947 */ /* 0x000fec0003800000 */
        /* <DEDUP_REMOVED lines=10> */
.L_x_151:
[----:B------:R-:W-:Y:S02]  /*7700*/  ISETP.NE.AND P0, PT, R2, 0x1, PT ;  /* 0x000000010200780c */ /* 0x000fe40003f05270 */
[----:B-1----:R-:W-:Y:S01]  /*7710*/  SHF.R.U64 R6, R8, R24, R9 ;  /* 0x0000001808067219 */ /* 0x002fe20000001209 */
[----:B0-----:R-:W-:Y:S01]  /*7720*/  VIADD R9, R20, 0xffffffff ;  /* 0xffffffff14097836 */ /* 0x001fe20000000000 */
[----:B------:R-:W-:Y:S02]  /*7730*/  SHF.L.U32 R30, R30, R27, RZ ;  /* 0x0000001b1e1e7219 */ /* 0x000fe400000006ff */
[----:B------:R-:W-:Y:S01]  /*7740*/  LOP3.LUT R5, R23, R32, RZ, 0xc0, !PT ;  /* 0x0000002017057212 */ /* 0x000fe200078ec0ff */
[----:B------:R-:W-:-:S04]  /*7750*/  IMAD.MOV R8, RZ, RZ, -R6 ;  /* 0x000000ffff087224 */ /* 0x000fc800078e0a06 */
[----:B------:R-:W-:Y:S01]  /*7760*/  IMAD R6, R30, R6, R5 ;  /* 0x000000061e067224 */ /* 0x000fe200078e0205 */
[----:B------:R-:W-:Y:S01]  /*7770*/  LOP3.LUT R5, R14, R9, RZ, 0xc0, !PT ;  /* 0x000000090e057212 */ /* 0x000fe200078ec0ff */
[----:B------:R-:W-:Y:S02]  /*7780*/  @P0 IMAD R3, R7, R21, R4 ;  /* 0x0000001507030224 */ /* 0x000fe400078e0204 */
[----:B--2---:R-:W-:Y:S02]  /*7790*/  IMAD R4, R8, R26, R25 ;  /* 0x0000001a08047224 */ /* 0x004fe400078e0219 */
[----:B---3--:R-:W-:Y:S02]  /*77a0*/  IMAD R3, R6, R31, R3 ;  /* 0x0000001f06037224 */ /* 0x008fe400078e0203 */
[----:B------:R-:W-:Y:S02]  /*77b0*/  IMAD R4, R4, R20, R5 ;  /* 0x0000001404047224 */ /* 0x000fe400078e0205 */
[----:B------:R-:W-:-:S02]  /*77c0*/  IMAD.MOV.U32 R8, RZ, RZ, 0x1 ;  /* 0x00000001ff087424 */ /* 0x000fc400078e00ff */
[----:B------:R-:W-:Y:S01]  /*77d0*/  IMAD.MOV.U32 R6, RZ, RZ, R22 ;  /* 0x000000ffff067224 */ /* 0x000fe200078e0016 */
[----:B------:R-:W-:Y:S02]  /*77e0*/  SEL R20, R4, R3, !P0 ;  /* 0x0000000304147207 */ /* 0x000fe40004000000 */
[----:B------:R-:W-:-:S07]  /*77f0*/  SEL R13, R3, R4, !P0 ;  /* 0x00000004030d7207 */ /* 0x000fce0004000000 */
.L_x_149:
[----:B------:R-:W-:-:S08]  /*7800*/  NOP ;  /* 0x0000000000007918 */ /* 0x000fd00000000000 */
[----:B------:R-:W0:-:S00]  /*7810*/  USETMAXREG.DEALLOC.CTAPOOL 0x28 ;  /* 0x00000028000079c8 */ /* 0x000e0000080e0500 */
[----:B0-----:R-:W-:-:S13]  /*7820*/  ISETP.NE.AND P0, PT, R0, RZ, PT ;  /* 0x000000ff0000720c */ /* 0x001fda0003f05270 */
[----:B------:R-:W-:Y:S05]  /*7830*/  @P0 EXIT ;  /* 0x000000000000094d */ /* 0x000fea0003800000 */
[----:B------:R-:W-:Y:S01]  /*7840*/  LOP3.LUT P0, RZ, R8, 0xff, RZ, 0xc0, !PT ;  /* 0x000000ff08ff7812 */ /* 0x000fe2000780c0ff */
[----:B------:R-:W-:Y:S02]  /*7850*/  IMAD.MOV.U32 R0, RZ, RZ, 0x1 ;  /* 0x00000001ff007424 */ /* 0x000fe400078e00ff */
[----:B------:R-:W-:-:S10]  /*7860*/  IMAD.MOV.U32 R3, RZ, RZ, RZ ;  /* 0x000000ffff037224 */ /* 0x000fd400078e00ff */
[----:B------:R-:W-:Y:S05]  /*7870*/  @!P0 BRA `(.L_x_152) ;  /* 0x0000000c00448947 */ /* 0x000fea0003800000 */
[----:B------:R-:W0:Y:S01]  /*7880*/  LDC R0, c[0x0][0x28c] ;  /* 0x0000a300ff007b82 */ /* 0x000e220000000800 */
[----:B------:R-:W1:Y:S01]  /*7890*/  S2R R9, SR_CgaCtaId ;  /* 0x0000000000097919 */ /* 0x000e620000008800 */
[----:B------:R-:W-:Y:S01]  /*78a0*/  ULDC UR5, c[0x0][0x600] ;  /* 0x0001800000057ab9 */ /* 0x000fe20000000800 */
[----:B------:R-:W-:Y:S01]  /*78b0*/  ULDC UR4, c[0x0][0xc] ;  /* 0x0000030000047ab9 */ /* 0x000fe20000000800 */
[----:B------:R-:W-:Y:S01]  /*78c0*/  UIADD3 UR16, UR5, -0x1, URZ ;  /* 0xffffffff05107890 */ /* 0x000fe2000fffe03f */
[----:B------:R-:W-:Y:S01]  /*78d0*/  BSSY B0, `(.L_x_152) ;  /* 0x00000cb000007945 */ /* 0x000fe20003800000 */
[----:B------:R-:W-:Y:S01]  /*78e0*/  ULDC UR6, c[0x0][0x658] ;  /* 0x0001960000067ab9 */ /* 0x000fe20000000800 */
[----:B------:R-:W-:Y:S01]  /*78f0*/  ULDC UR5, c[0x0][0x10] ;  /* 0x0000040000057ab9 */ /* 0x000fe20000000800 */
[----:B------:R-:W-:Y:S01]  /*7900*/  UMOV UR7, 0xffffffff ;  /* 0xffffffff00077882 */ /* 0x000fe20000000000 */
[----:B------:R-:W-:Y:S01]  /*7910*/  UMOV UR8, 0x1 ;  /* 0x0000000100087882 */ /* 0x000fe20000000000 */
[----:B------:R-:W-:Y:S01]  /*7920*/  UIMAD.WIDE.U32 UR4, UR4, UR5, URZ ;  /* 0x00000005040472a5 */ /* 0x000fe2000f8e003f */
[----:B------:R-:W-:Y:S01]  /*7930*/  IMAD.MOV.U32 R11, RZ, RZ, 0x1 ;  /* 0x00000001ff0b7424 */ /* 0x000fe200078e00ff */
[----:B------:R-:W-:Y:S01]  /*7940*/  USHF.L.U32 UR7, UR7, UR6, URZ ;  /* 0x0000000607077299 */ /* 0x000fe2000800063f */
[----:B------:R-:W-:Y:S01]  /*7950*/  LOP3.LUT R8, R19, 0x2, RZ, 0xfc, !PT ;  /* 0x0000000213087812 */ /* 0x000fe200078efcff */
[----:B------:R-:W-:-:S02]  /*7960*/  USHF.L.U32 UR18, UR8, UR6, URZ ;  /* 0x0000000608127299 */ /* 0x000fc4000800063f */
[----:B------:R-:W-:Y:S01]  /*7970*/  ULOP3.LUT UR17, URZ, UR7, URZ, 0x33, !UPT ;  /* 0x000000073f117292 */ /* 0x000fe2000f8e333f */
[----:B------:R-:W-:Y:S01]  /*7980*/  ULDC UR6, c[0x0][0x14] ;  /* 0x0000050000067ab9 */ /* 0x000fe20000000800 */
[----:B------:R-:W-:Y:S01]  /*7990*/  ULDC.64 UR22, c[0x0][0x198] ;  /* 0x0000660000167ab9 */ /* 0x000fe20000000a00 */
[----:B------:R-:W-:Y:S02]  /*79a0*/  UIMAD.WIDE.U32 UR20, UR4, UR6, URZ ;  /* 0x00000006041472a5 */ /* 0x000fe4000f8e003f */
[----:B------:R-:W-:Y:S01]  /*79b0*/  UIMAD UR13, UR5, UR6, URZ ;  /* 0x00000006050d72a4 */ /* 0x000fe2000f8e023f */
[----:B0-----:R-:W-:-:S03]  /*79c0*/  VIADD R0, R0, 0x3f ;  /* 0x0000003f00007836 */ /* 0x001fc60000000000 */
[----:B------:R-:W-:Y:S02]  /*79d0*/  UIADD3 UR13, UR21, UR13, URZ ;  /* 0x0000000d150d7290 */ /* 0x000fe4000fffe03f */
[----:B------:R-:W-:-:S04]  /*79e0*/  SHF.R.S32.HI R3, RZ, 0x1f, R0 ;  /* 0x0000001fff037819 */ /* 0x000fc80000011400 */
[----:B------:R-:W-:Y:S01]  /*79f0*/  LEA.HI R3, R3, R0, RZ, 0x6 ;  /* 0x0000000003037211 */ /* 0x000fe200078f30ff */
[----:B------:R-:W-:Y:S01]  /*7a00*/  IMAD.MOV.U32 R0, RZ, RZ, 0x1 ;  /* 0x00000001ff007424 */ /* 0x000fe200078e00ff */
[----:B-1----:R-:W-:Y:S02]  /*7a10*/  LOP3.LUT R9, R9, 0x1, RZ, 0xc0, !PT ;  /* 0x0000000109097812 */ /* 0x002fe400078ec0ff */
[----:B------:R-:W-:Y:S01]  /*7a20*/  SHF.R.S32.HI R10, RZ, 0x6, R3 ;  /* 0x00000006ff0a7819 */ /* 0x000fe20000011403 */
[----:B------:R-:W-:-:S04]  /*7a30*/  IMAD.MOV.U32 R3, RZ, RZ, RZ ;  /* 0x000000ffff037224 */ /* 0x000fc800078e00ff */
[----:B------:R-:W-:-:S07]  /*7a40*/  VIADD R12, R10, 0x1 ;  /* 0x000000010a0c7836 */ /* 0x000fce0000000000 */
.L_x_163:
[----:B------:R-:W-:-:S03]  /*7a50*/  UMOV UR4, 0xffffffff ;  /* 0xffffffff00047882 */ /* 0x000fc60000000000 */
[----:B------:R-:W-:Y:S05]  /*7a60*/  BRA.DIV UR4, `(.L_x_153) ;  /* 0x0000001204207947 */ /* 0x000fea000b800000 */
[----:B------:R-:W-:-:S13]  /*7a70*/  ELECT P6, URZ, PT ;  /* 0x00000000003f782f */ /* 0x000fda00038c0000 */
.L_x_177:
[----:B------:R-:W0:Y:S01]  /*7a80*/  LDC R4, c[0x0][0x28c] ;  /* 0x0000a300ff047b82 */ /* 0x000e220000000800 */
[----:B------:R-:W-:Y:S01]  /*7a90*/  BSSY B1, `(.L_x_154) ;  /* 0x000003a000017945 */ /* 0x000fe20003800000 */
[----:B0-----:R-:W-:-:S13]  /*7aa0*/  ISETP.LT.OR P6, PT, R4, 0x1, !P6 ;  /* 0x000000010400780c */ /* 0x001fda00077c1670 */
[----:B------:R-:W-:Y:S05]  /*7ab0*/  @P6 BRA `(.L_x_155) ;  /* 0x0000000000dc6947 */ /* 0x000fea0003800000 */
[----:B------:R-:W-:Y:S02]  /*7ac0*/  IMAD R20, R20, 0x2, R9 ;  /* 0x0000000214147824 */ /* 0x000fe400078e0209 */
[----:B------:R-:W-:Y:S02]  /*7ad0*/  IMAD.SHL.U32 R21, R13, 0x80, RZ ;  /* 0x000000800d157824 */ /* 0x000fe400078e00ff */
[----:B------:R-:W-:Y:S02]  /*7ae0*/  IMAD.MOV.U32 R22, RZ, RZ, RZ ;  /* 0x000000ffff167224 */ /* 0x000fe400078e00ff */
[----:B------:R-:W-:Y:S02]  /*7af0*/  IMAD.MOV.U32 R4, RZ, RZ, R12 ;  /* 0x000000ffff047224 */ /* 0x000fe400078e000c */
[----:B------:R-:W-:Y:S02]  /*7b00*/  IMAD.MOV.U32 R5, RZ, RZ, R0 ;  /* 0x000000ffff057224 */ /* 0x000fe400078e0000 */
[----:B------:R-:W-:-:S02]  /*7b10*/  IMAD.MOV.U32 R14, RZ, RZ, R3 ;  /* 0x000000ffff0e7224 */ /* 0x000fc400078e0003 */
[----:B------:R-:W-:-:S07]  /*7b20*/  IMAD R15, R20, 0x38, RZ ;  /* 0x00000038140f7824 */ /* 0x000fce00078e02ff */
.L_x_158:
[----:B------:R-:W0:Y:S01]  /*7b30*/  S2R R20, SR_CgaCtaId ;  /* 0x0000000000147919 */ /* 0x000e220000008800 */
[----:B------:R-:W-:Y:S02]  /*7b40*/  MOV R7, 0x400 ;  /* 0x0000040000077802 */ /* 0x000fe40000000f00 */
[----:B------:R-:W-:-:S13]  /*7b50*/  LOP3.LUT P1, RZ, R18, 0x7f, RZ, 0xc0, !PT ;  /* 0x0000007f12ff7812 */ /* 0x000fda000782c0ff */
[----:B------:R-:W1:Y:S01]  /*7b60*/  @!P1 LDC R13, c[0x0][0x500] ;  /* 0x00014000ff0d9b82 */ /* 0x000e620000000800 */
[----:B0-----:R-:W-:Y:S02]  /*7b70*/  LEA R23, R20, R7, 0x18 ;  /* 0x0000000714177211 */ /* 0x001fe400078ec0ff */
[----:B------:R-:W-:-:S03]  /*7b80*/  SHF.L.U32 R7, R5, 0x1f, RZ ;  /* 0x0000001f05077819 */ /* 0x000fc600000006ff */
[----:B------:R-:W-:-:S04]  /*7b90*/  IMAD R20, R14, 0x8, R23 ;  /* 0x000000080e147824 */ /* 0x000fc800078e0217 */
[----:B------:R-:W0:Y:S02]  /*7ba0*/  SYNCS.PHASECHK.TRANS64.TRYWAIT P0, [R20+URZ+0x38], R7 ;  /* 0x00003807140075a7 */ /* 0x000e24000800017f */
[----:B01----:R-:W-:Y:S05]  /*7bb0*/  @!P0 BRA `(.L_x_156) ;  /* 0x0000000c00ec8947 */ /* 0x003fea0003800000 */
.L_x_178:
[----:B0-----:R-:W-:Y:S01]  /*7bc0*/  PRMT R7, R8, 0x9910, RZ ;  /* 0x0000991008077816 */ /* 0x001fe200000000ff */
[----:B------:R0:W-:Y:S03]  /*7bd0*/  @!P1 SYNCS.ARRIVE.TRANS64 RZ, [R20+URZ], R13 ;  /* 0x0000000d14ff99a7 */ /* 0x0001e6000800003f */
[----:B------:R-:W-:-:S13]  /*7be0*/  ISETP.NE.AND P0, PT, R7, 0x2, PT ;  /* 0x000000020700780c */ /* 0x000fda0003f05270 */
[----:B0-----:R-:W-:Y:S05]  /*7bf0*/  @P0 BRA `(.L_x_157) ;  /* 0x0000000000040947 */ /* 0x001fea0003800000 */
[----:B------:R-:W-:Y:S01]  /*7c00*/  BPT.TRAP 0x1 ;  /* 0x000000040000795c */ /* 0x000fe20000300000 */
.L_x_157:
[----:B------:R-:W-:Y:S01]  /*7c10*/  IMAD R7, R14, 0x2, R9 ;  /* 0x000000020e077824 */ /* 0x000fe200078e0209 */
[----:B------:R-:W-:Y:S01]  /*7c20*/  R2UR UR9, R20 ;  /* 0x00000000140972ca */ /* 0x000fe200000e0000 */
[--C-:B------:R-:W-:Y:S01]  /*7c30*/  IMAD R13, R14, 0x4000, R23.reuse ;  /* 0x000040000e0d7824 */ /* 0x100fe200078e0217 */
[----:B------:R-:W-:Y:S01]  /*7c40*/  UIADD3 UR4, UP0, UR22, 0xf0, URZ ;  /* 0x000000f016047890 */ /* 0x000fe2000ff1e03f */
[----:B------:R-:W-:Y:S01]  /*7c50*/  IMAD R7, R7, 0xe00, RZ ;  /* 0x00000e0007077824 */ /* 0x000fe200078e02ff */
[----:B------:R-:W-:Y:S01]  /*7c60*/  R2UR UR11, R21 ;  /* 0x00000000150b72ca */ /* 0x000fe200000e0000 */
[----:B------:R-:W-:Y:S01]  /*7c70*/  VIADD R4, R4, 0xffffffff ;  /* 0xffffffff04047836 */ /* 0x000fe20000000000 */
[----:B------:R-:W-:Y:S01]  /*7c80*/  R2UR UR5, R13 ;  /* 0x000000000d0572ca */ /* 0x000fe200000e0000 */
[----:B------:R-:W-:Y:S01]  /*7c90*/  IMAD R7, R7, 0x2, R23 ;  /* 0x0000000207077824 */ /* 0x000fe200078e0217 */
[----:B------:R-:W-:Y:S01]  /*7ca0*/  R2UR UR10, R22 ;  /* 0x00000000160a72ca */ /* 0x000fe200000e0000 */
[----:B------:R-:W-:Y:S01]  /*7cb0*/  UIADD3 UR24, UP1, UR22, 0x1f0, URZ ;  /* 0x000001f016187890 */ /* 0x000fe2000ff3e03f */
[----:B------:R-:W-:Y:S01]  /*7cc0*/  R2UR UR12, R6 ;  /* 0x00000000060c72ca */ /* 0x000fe200000e0000 */
[----:B------:R-:W-:Y:S01]  /*7cd0*/  VIADD R14, R14, 0x1 ;  /* 0x000000010e0e7836 */ /* 0x000fe20000000000 */
[----:B------:R-:W-:Y:S01]  /*7ce0*/  R2UR UR8, R7 ;  /* 0x00000000070872ca */ /* 0x000fe200000e0000 */
[----:B------:R-:W-:Y:S01]  /*7cf0*/  UIADD3.X UR25, URZ, UR23, URZ, UP1, !UPT ;  /* 0x000000173f197290 */ /* 0x000fe20008ffe43f */
[----:B------:R-:W-:Y:S01]  /*7d00*/  R2UR UR19, R15 ;  /* 0x000000000f1372ca */ /* 0x000fe200000e0000 */
[----:B------:R-:W-:Y:S01]  /*7d10*/  UMOV UR6, 0x0 ;  /* 0x0000000000067882 */ /* 0x000fe20000000000 */
[----:B------:R-:W-:Y:S01]  /*7d20*/  ISETP.GT.AND P1, PT, R4, 0x1, PT ;  /* 0x000000010400780c */ /* 0x000fe20003f24270 */
[----:B------:R-:W-:Y:S01]  /*7d30*/  UMOV UR7, 0x10000000 ;  /* 0x1000000000077882 */ /* 0x000fe20000000000 */
[----:B------:R-:W-:Y:S01]  /*7d40*/  ISETP.NE.AND P0, PT, R14, 0x7, PT ;  /* 0x000000070e00780c */ /* 0x000fe20003f05270 */
[----:B------:R-:W-:Y:S01]  /*7d50*/  UIADD3 UR14, UR5, 0x180, URZ ;  /* 0x00000180050e7890 */ /* 0x000fe2000fffe03f */
[----:B------:R-:W-:Y:S01]  /*7d60*/  VIADD R22, R22, 0x40 ;  /* 0x0000004016167836 */ /* 0x000fe20000000000 */
[----:B------:R-:W-:Y:S01]  /*7d70*/  UIADD3.X UR5, URZ, UR23, URZ, UP0, !UPT ;  /* 0x000000173f057290 */ /* 0x000fe200087fe43f */
[----:B------:R-:W-:Y:S01]  /*7d80*/  SEL R20, RZ, 0x1, P0 ;  /* 0x00000001ff147807 */ /* 0x000fe20000000000 */
[----:B------:R-:W-:Y:S01]  /*7d90*/  UMOV UR26, 0x30000 ;  /* 0x00030000001a7882 */ /* 0x000fe20000000000 */
[----:B------:R-:W-:Y:S01]  /*7da0*/  SEL R14, R14, RZ, P0 ;  /* 0x000000ff0e0e7207 */ /* 0x000fe20000000000 */
[----:B------:R-:W-:Y:S01]  /*7db0*/  UIADD3 UR15, UR8, 0x1c180, URZ ;  /* 0x0001c180080f7890 */ /* 0x000fe2000fffe03f */
[----:B------:R-:W-:-:S02]  /*7dc0*/  LOP3.LUT R5, R5, R20, RZ, 0x3c, !PT ;  /* 0x0000001405057212 */ /* 0x000fc400078e3cff */
[----:B------:R-:W-:Y:S02]  /*7dd0*/  UMOV UR8, UR14 ;  /* 0x0000000e00087c82 */ /* 0x000fe40008000000 */
[----:B------:R0:W-:Y:S02]  /*7de0*/  UTMALDG.3D [UR8], [UR4], desc[UR6] ;  /* 0x00000608040075b4 */ /* 0x0001e40008011000 */
[----:B0-----:R-:W-:Y:S01]  /*7df0*/  UMOV UR8, UR15 ;  /* 0x0000000f00087c82 */ /* 0x001fe20008000000 */
[----:B------:R-:W-:Y:S02]  /*7e00*/  UMOV UR11, UR19 ;  /* 0x00000013000b7c82 */ /* 0x000fe40008000000 */
[----:B------:R0:W-:Y:S02]  /*7e10*/  UTMALDG.3D.MULTICAST [UR8], [UR24], UR26, desc[UR6] ;  /* 0x00000608180073b4 */ /* 0x0001e4000801181a */
[----:B0-----:R-:W-:Y:S05]  /*7e20*/  @P1 BRA `(.L_x_158) ;  /* 0xfffffffc00401947 */ /* 0x001fea000383ffff */
.L_x_155:
[----:B------:R-:W-:Y:S05]  /*7e30*/  BSYNC B1 ;  /* 0x0000000000017941 */ /* 0x000fea0003800000 */
.L_x_154:
[----:B------:R-:W-:Y:S01]  /*7e40*/  LOP3.LUT P1, RZ, R11, 0xff, RZ, 0xc0, !PT ;  /* 0x000000ff0bff7812 */ /* 0x000fe2000782c0ff */
[C---:B------:R-:W-:Y:S01]  /*7e50*/  IMAD.IADD R6, R10.reuse, 0x1, R3 ;  /* 0x000000010a067824 */ /* 0x040fe200078e0203 */
[----:B------:R-:W-:Y:S01]  /*7e60*/  ULDC.64 UR4, c[0x0][0x650] ;  /* 0x0001940000047ab9 */ /* 0x000fe20000000a00 */
[----:B------:R-:W-:Y:S01]  /*7e70*/  ISETP.GE.U32.AND P2, PT, R10, 0x7, PT ;  /* 0x000000070a00780c */ /* 0x000fe20003f46070 */
[----:B------:R-:W-:Y:S01]  /*7e80*/  BSSY B1, `(.L_x_159) ;  /* 0x000006d000017945 */ /* 0x000fe20003800000 */
[C---:B------:R-:W-:Y:S01]  /*7e90*/  IMAD.WIDE.U32 R4, R6.reuse, 0x24924925, RZ ;  /* 0x2492492506047825 */ /* 0x040fe200078e00ff */
[C---:B------:R-:W-:Y:S02]  /*7ea0*/  ISETP.GT.U32.AND P0, PT, R6.reuse, 0x6, PT ;  /* 0x000000060600780c */ /* 0x040fe40003f04070 */
[----:B------:R-:W-:Y:S01]  /*7eb0*/  PRMT R11, RZ, 0x7610, R11 ;  /* 0x00007610ff0b7816 */ /* 0x000fe2000000000b */
[----:B------:R-:W-:Y:S01]  /*7ec0*/  IMAD.IADD R4, R6, 0x1, -R5 ;  /* 0x0000000106047824 */ /* 0x000fe200078e0a05 */
[----:B------:R-:W-:Y:S01]  /*7ed0*/  ISETP.LT.U32.AND P0, PT, R10, 0x7, P0 ;  /* 0x000000070a00780c */ /* 0x000fe20000701070 */
[----:B------:R-:W-:-:S02]  /*7ee0*/  IMAD.MOV.U32 R13, RZ, RZ, -0x1 ;  /* 0xffffffffff0d7424 */ /* 0x000fc400078e00ff */
[----:B------:R-:W0:Y:S01]  /*7ef0*/  @P1 S2R R14, SR_CgaCtaId ;  /* 0x00000000000e1919 */ /* 0x000e220000008800 */
[----:B------:R-:W-:Y:S01]  /*7f00*/  @P1 MOV R3, 0x400 ;  /* 0x0000040000031802 */ /* 0x000fe20000000f00 */
[----:B------:R-:W-:Y:S01]  /*7f10*/  IMAD.MOV.U32 R20, RZ, RZ, -0x1 ;  /* 0xffffffffff147424 */ /* 0x000fe200078e00ff */
[----:B------:R-:W-:Y:S02]  /*7f20*/  LEA.HI R4, R4, R5, RZ, 0x1f ;  /* 0x0000000504047211 */ /* 0x000fe400078ff8ff */
[----:B0-----:R-:W-:Y:S02]  /*7f30*/  @P1 LEA R14, R14, R3, 0x18 ;  /* 0x000000030e0e1211 */ /* 0x001fe400078ec0ff */
[----:B------:R-:W-:Y:S02]  /*7f40*/  SEL R3, RZ, 0x1, !P0 ;  /* 0x00000001ff037807 */ /* 0x000fe40004000000 */
[----:B------:R-:W-:Y:S01]  /*7f50*/  IADD3 R16, P0, R16, UR20, RZ ;  /* 0x0000001410107c10 */ /* 0x000fe2000ff1e0ff */
[----:B------:R0:W-:Y:S01]  /*7f60*/  @P1 SYNCS.ARRIVE.TRANS64.A1T0 RZ, [R14+URZ+0x88], RZ ;  /* 0x000088ff0eff19a7 */ /* 0x0001e2000810003f */
[----:B------:R-:W-:-:S02]  /*7f70*/  LOP3.LUT R0, R0, R3, RZ, 0x3c, !PT ;  /* 0x0000000300007212 */ /* 0x000fc400078e3cff */
[----:B------:R-:W-:Y:S02]  /*7f80*/  IADD3.X R17, R17, UR13, RZ, P0, !PT ;  /* 0x0000000d11117c10 */ /* 0x000fe400087fe4ff */
[----:B------:R-:W-:Y:S02]  /*7f90*/  ISETP.GE.U32.AND P0, PT, R16, UR4, PT ;  /* 0x0000000410007c0c */ /* 0x000fe4000bf06070 */
[----:B------:R-:W-:Y:S02]  /*7fa0*/  SHF.R.U32.HI R3, RZ, 0x2, R4 ;  /* 0x00000002ff037819 */ /* 0x000fe40000011604 */
[----:B------:R-:W-:Y:S02]  /*7fb0*/  ISETP.GE.U32.AND.EX P0, PT, R17, UR5, PT, P0 ;  /* 0x0000000511007c0c */ /* 0x000fe4000bf06100 */
[----:B------:R-:W-:Y:S01]  /*7fc0*/  @P2 LOP3.LUT R0, R0, 0x1, R3, 0x78, !PT ;  /* 0x0000000100002812 */ /* 0x000fe200078e7803 */
[----:B------:R-:W-:Y:S01]  /*7fd0*/  IMAD R3, R3, -0x7, R6 ;  /* 0xfffffff903037824 */ /* 0x000fe200078e0206 */
[----:B------:R-:W-:Y:S01]  /*7fe0*/  PRMT R4, RZ, 0x7610, R4 ;  /* 0x00007610ff047816 */ /* 0x000fe20000000004 */
[----:B------:R-:W-:-:S08]  /*7ff0*/  IMAD.MOV.U32 R6, RZ, RZ, -0x1 ;  /* 0xffffffffff067424 */ /* 0x000fd000078e00ff */
[----:B0-----:R-:W-:Y:S05]  /*8000*/  @P0 BRA `(.L_x_160) ;  /* 0x0000000400500947 */ /* 0x001fea0003800000 */
[----:B------:R-:W0:Y:S01]  /*8010*/  S2R R15, SR_CTAID.X ;  /* 0x00000000000f7919 */ /* 0x000e220000002500 */
[----:B------:R-:W-:Y:S01]  /*8020*/  ULDC.64 UR4, c[0x0][0x628] ;  /* 0x00018a0000047ab9 */ /* 0x000fe20000000a00 */
[----:B------:R-:W1:Y:S01]  /*8030*/  LDC R20, c[0x0][0x144] ;  /* 0x00005100ff147b82 */ /* 0x000e620000000800 */
[----:B------:R-:W-:Y:S01]  /*8040*/  ISETP.NE.U32.AND P0, PT, RZ, UR4, PT ;  /* 0x00000004ff007c0c */ /* 0x000fe2000bf05070 */
[----:B------:R-:W2:Y:S01]  /*8050*/  S2R R13, SR_CTAID.Y ;  /* 0x00000000000d7919 */ /* 0x000ea20000002600 */
[----:B------:R-:W-:Y:S01]  /*8060*/  ULDC UR7, c[0x0][0x630] ;  /* 0x00018c0000077ab9 */ /* 0x000fe20000000800 */
[----:B------:R-:W-:Y:S01]  /*8070*/  ULDC UR8, c[0x0][0x150] ;  /* 0x0000540000087ab9 */ /* 0x000fe20000000800 */
[----:B------:R-:W-:Y:S01]  /*8080*/  ISETP.NE.AND.EX P0, PT, RZ, UR5, PT, P0 ;  /* 0x00000005ff007c0c */ /* 0x000fe2000bf05300 */
[----:B------:R-:W-:Y:S02]  /*8090*/  IMAD.MOV.U32 R4, RZ, RZ, R16 ;  /* 0x000000ffff047224 */ /* 0x000fe400078e0010 */
[----:B------:R-:W-:Y:S01]  /*80a0*/  IMAD.MOV.U32 R5, RZ, RZ, R17 ;  /* 0x000000ffff057224 */ /* 0x000fe200078e0011 */
[----:B0-----:R-:W-:-:S09]  /*80b0*/  I2FP.F32.U32 R22, R15 ;  /* 0x0000000f00167245 */ /* 0x001fd20000201000 */
[----:B------:R-:W-:Y:S05]  /*80c0*/  @!P0 BRA `(.L_x_161) ;  /* 0x0000000000288947 */ /* 0x000fea0003800000 */
[----:B------:R-:W-:Y:S02]  /*80d0*/  ULDC UR6, c[0x0][0x634] ;  /* 0x00018d0000067ab9 */ /* 0x000fe40000000800 */
[----:B------:R-:W-:-:S05]  /*80e0*/  IADD3 R5, P0, R16, UR6, RZ ;  /* 0x0000000610057c10 */ /* 0x000fca000ff1e0ff */
[----:B------:R-:W-:-:S04]  /*80f0*/  IMAD.X R21, RZ, RZ, R17, P0 ;  /* 0x000000ffff157224 */ /* 0x000fc800000e0611 */
[----:B------:R-:W-:-:S04]  /*8100*/  IMAD.WIDE.U32 R6, R21, UR4, RZ ;  /* 0x0000000415067c25 */ /* 0x000fc8000f8e00ff */
[----:B------:R-:W-:-:S04]  /*8110*/  IMAD.WIDE.U32 R6, P0, R5, UR5, R6 ;  /* 0x0000000505067c25 */ /* 0x000fc8000f800006 */
[----:B------:R-:W-:-:S04]  /*8120*/  IMAD.WIDE.U32 R4, R5, UR4, RZ ;  /* 0x0000000405047c25 */ /* 0x000fc8000f8e00ff */
[----:B------:R-:W-:Y:S01]  /*8130*/  IMAD.MOV.U32 R4, RZ, RZ, R7 ;  /* 0x000000ffff047224 */ /* 0x000fe200078e0007 */
[----:B------:R-:W-:Y:S01]  /*8140*/  IADD3 RZ, P1, R5, R6, RZ ;  /* 0x0000000605ff7210 */ /* 0x000fe20007f3e0ff */
[----:B------:R-:W-:-:S04]  /*8150*/  IMAD.X R5, RZ, RZ, RZ, P0 ;  /* 0x000000ffff057224 */ /* 0x000fc800000e06ff */
[----:B------:R-:W-:-:S08]  /*8160*/  IMAD.WIDE.U32.X R4, R21, UR5, R4, P1 ;  /* 0x0000000515047c25 */ /* 0x000fd000088e0404 */
.L_x_161:
[----:B------:R-:W-:Y:S01]  /*8170*/  FMUL R22, R22, UR8 ;  /* 0x0000000816167c20 */ /* 0x000fe20008400000 */
[--C-:B------:R-:W-:Y:S01]  /*8180*/  SHF.R.U64 R14, R4, UR7, R5.reuse ;  /* 0x00000007040e7c19 */ /* 0x100fe20008001205 */
[----:B------:R-:W-:Y:S01]  /*8190*/  ULDC.64 UR4, c[0x0][0x620] ;  /* 0x0001880000047ab9 */ /* 0x000fe20000000a00 */
[----:B------:R-:W-:Y:S01]  /*81a0*/  SHF.R.U32.HI R4, RZ, UR7, R5 ;  /* 0x00000007ff047c19 */ /* 0x000fe20008011605 */
[----:B------:R-:W-:Y:S01]  /*81b0*/  ULDC.64 UR6, c[0x0][0x640] ;  /* 0x0001900000067ab9 */ /* 0x000fe20000000a00 */
[----:B------:R-:W-:Y:S01]  /*81c0*/  IADD3 R5, P0, RZ, -R14, RZ ;  /* 0x8000000eff057210 */ /* 0x000fe20007f1e0ff */
[----:B------:R-:W0:Y:S04]  /*81d0*/  F2I.U32.TRUNC.NTZ R22, R22 ;  /* 0x0000001600167305 */ /* 0x000e28000020f000 */
[----:B------:R-:W-:Y:S01]  /*81e0*/  IMAD.X R4, RZ, RZ, ~R4, P0 ;  /* 0x000000ffff047224 */ /* 0x000fe200000e0e04 */
[----:B------:R-:W-:-:S03]  /*81f0*/  ISETP.NE.U32.AND P0, PT, RZ, UR6, PT ;  /* 0x00000006ff007c0c */ /* 0x000fc6000bf05070 */
[----:B------:R-:W-:Y:S01]  /*8200*/  IMAD R4, R4, UR4, RZ ;  /* 0x0000000404047c24 */ /* 0x000fe2000f8e02ff */
[----:B------:R-:W-:-:S03]  /*8210*/  ISETP.NE.AND.EX P0, PT, RZ, UR7, PT, P0 ;  /* 0x00000007ff007c0c */ /* 0x000fc6000bf05300 */
[C---:B------:R-:W-:Y:S01]  /*8220*/  IMAD R7, R5.reuse, UR5, R4 ;  /* 0x0000000505077c24 */ /* 0x040fe2000f8e0204 */
[----:B------:R-:W-:Y:S01]  /*8230*/  ULDC UR5, c[0x0][0x154] ;  /* 0x0000550000057ab9 */ /* 0x000fe20000000800 */
[----:B------:R-:W-:Y:S01]  /*8240*/  IMAD.WIDE.U32 R4, R5, UR4, R16 ;  /* 0x0000000405047c25 */ /* 0x000fe2000f8e0010 */
[----:B------:R-:W-:-:S03]  /*8250*/  ULDC UR4, c[0x0][0x618] ;  /* 0x0001860000047ab9 */ /* 0x000fc60000000800 */
[----:B0-----:R-:W-:Y:S02]  /*8260*/  IMAD.MOV R6, RZ, RZ, -R22 ;  /* 0x000000ffff067224 */ /* 0x001fe400078e0a16 */
[----:B------:R-:W-:Y:S02]  /*8270*/  IMAD.IADD R5, R5, 0x1, R7 ;  /* 0x0000000105057824 */ /* 0x000fe400078e0207 */
[----:B-1----:R-:W-:Y:S01]  /*8280*/  IMAD R15, R20, R6, R15 ;  /* 0x00000006140f7224 */ /* 0x002fe200078e020f */
[----:B--2---:R-:W-:Y:S01]  /*8290*/  I2FP.F32.U32 R6, R13 ;  /* 0x0000000d00067245 */ /* 0x004fe20000201000 */
[----:B------:R-:W0:Y:S01]  /*82a0*/  LDC R20, c[0x0][0x148] ;  /* 0x00005200ff147b82 */ /* 0x000e220000000800 */
[--C-:B------:R-:W-:Y:S02]  /*82b0*/  SHF.R.U64 R21, R4, UR4, R5.reuse ;  /* 0x0000000404157c19 */ /* 0x100fe40008001205 */
[----:B------:R-:W-:Y:S01]  /*82c0*/  SHF.R.U32.HI R4, RZ, UR4, R5 ;  /* 0x00000004ff047c19 */ /* 0x000fe20008011605 */
[----:B------:R-:W-:Y:S01]  /*82d0*/  FMUL R6, R6, UR5 ;  /* 0x0000000506067c20 */ /* 0x000fe20008400000 */
[----:B------:R-:W-:-:S02]  /*82e0*/  ULDC UR4, c[0x0][0x608] ;  /* 0x0001820000047ab9 */ /* 0x000fc40000000800 */
[--C-:B------:R-:W-:Y:S01]  /*82f0*/  SHF.R.U64 R23, R21, UR4, R4.reuse ;  /* 0x0000000415177c19 */ /* 0x100fe20008001204 */
[----:B------:R1:W2:Y:S01]  /*8300*/  F2I.U32.TRUNC.NTZ R24, R6 ;  /* 0x0000000600187305 */ /* 0x0002a2000020f000 */
[----:B------:R-:W-:Y:S01]  /*8310*/  SHF.R.U32.HI R4, RZ, UR4, R4 ;  /* 0x00000004ff047c19 */ /* 0x000fe20008011604 */
[----:B------:R-:W-:-:S03]  /*8320*/  ULDC UR4, c[0x0][0x658] ;  /* 0x0001960000047ab9 */ /* 0x000fc60000000800 */
[--C-:B------:R-:W-:Y:S02]  /*8330*/  SHF.R.U64 R22, R23, UR4, R4.reuse ;  /* 0x0000000417167c19 */ /* 0x100fe40008001204 */
[----:B------:R-:W-:-:S03]  /*8340*/  SHF.R.U32.HI R25, RZ, UR4, R4 ;  /* 0x00000004ff197c19 */ /* 0x000fc60008011604 */
[----:B------:R-:W-:Y:S02]  /*8350*/  IMAD.MOV.U32 R4, RZ, RZ, R22 ;  /* 0x000000ffff047224 */ /* 0x000fe400078e0016 */
[----:B------:R-:W-:Y:S01]  /*8360*/  IMAD.MOV.U32 R5, RZ, RZ, R25 ;  /* 0x000000ffff057224 */ /* 0x000fe200078e0019 */
[----:B-1----:R-:W-:Y:S06]  /*8370*/  @!P0 BRA `(.L_x_162) ;  /* 0x0000000000288947 */ /* 0x002fec0003800000 */
        /* <DEDUP_REMOVED lines=10> */
.L_x_162:
[----:B------:R-:W-:Y:S01]  /*8420*/  ISETP.NE.AND P0, PT, R2, 0x1, PT ;  /* 0x000000010200780c */ /* 0x000fe20003f05270 */
[----:B------:R-:W-:Y:S01]  /*8430*/  ULDC UR4, c[0x0][0x648] ;  /* 0x0001920000047ab9 */ /* 0x000fe20000000800 */
[----:B------:R-:W-:Y:S01]  /*8440*/  LOP3.LUT R23, R23, UR17, RZ, 0xc0, !PT ;  /* 0x0000001117177c12 */ /* 0x000fe2000f8ec0ff */
[----:B--2---:R-:W-:Y:S01]  /*8450*/  IMAD.MOV R24, RZ, RZ, -R24 ;  /* 0x000000ffff187224 */ /* 0x004fe200078e0a18 */
[----:B------:R-:W-:Y:S01]  /*8460*/  SHF.R.U64 R4, R4, UR4, R5 ;  /* 0x0000000404047c19 */ /* 0x000fe20008001205 */
[----:B------:R-:W-:Y:S01]  /*8470*/  ULDC UR4, c[0x0][0x638] ;  /* 0x00018e0000047ab9 */ /* 0x000fe20000000800 */
[----:B------:R-:W-:Y:S01]  /*8480*/  LOP3.LUT R21, R21, UR16, RZ, 0xc0, !PT ;  /* 0x0000001015157c12 */ /* 0x000fe2000f8ec0ff */
[----:B------:R-:W-:Y:S01]  /*8490*/  ULDC UR5, c[0x0][0x610] ;  /* 0x0001840000057ab9 */ /* 0x000fe20000000800 */
[----:B------:R-:W-:Y:S02]  /*84a0*/  IMAD.MOV.U32 R6, RZ, RZ, R14 ;  /* 0x000000ffff067224 */ /* 0x000fe400078e000e */
[----:B------:R-:W-:-:S02]  /*84b0*/  IMAD.MOV R5, RZ, RZ, -R4 ;  /* 0x000000ffff057224 */ /* 0x000fc400078e0a04 */
[----:B------:R-:W-:Y:S02]  /*84c0*/  IMAD R4, R4, UR18, R23 ;  /* 0x0000001204047c24 */ /* 0x000fe4000f8e0217 */
[----:B0-----:R-:W-:Y:S02]  /*84d0*/  @P0 IMAD R15, R20, R24, R13 ;  /* 0x00000018140f0224 */ /* 0x001fe400078e020d */
[----:B------:R-:W-:Y:S01]  /*84e0*/  IMAD R22, R5, UR4, R22 ;  /* 0x0000000405167c24 */ /* 0x000fe2000f8e0216 */
[----:B------:R-:W-:Y:S01]  /*84f0*/  ULDC UR4, c[0x0][0x600] ;  /* 0x0001800000047ab9 */ /* 0x000fe20000000800 */
[----:B------:R-:W-:Y:S02]  /*8500*/  IMAD R15, R4, UR5, R15 ;  /* 0x00000005040f7c24 */ /* 0x000fe4000f8e020f */
[----:B------:R-:W-:Y:S02]  /*8510*/  IMAD R22, R22, UR4, R21 ;  /* 0x0000000416167c24 */ /* 0x000fe4000f8e0215 */
[----:B------:R-:W-:-:S03]  /*8520*/  IMAD.MOV.U32 R4, RZ, RZ, 0x1 ;  /* 0x00000001ff047424 */ /* 0x000fc600078e00ff */
[----:B------:R-:W-:Y:S02]  /*8530*/  SEL R20, R22, R15, !P0 ;  /* 0x0000000f16147207 */ /* 0x000fe40004000000 */
[----:B------:R-:W-:-:S07]  /*8540*/  SEL R13, R15, R22, !P0 ;  /* 0x000000160f0d7207 */ /* 0x000fce0004000000 */
.L_x_160:
[----:B------:R-:W-:Y:S05]  /*8550*/  BSYNC B1 ;  /* 0x0000000000017941 */ /* 0x000fea0003800000 */
.L_x_159:
[----:B------:R-:W-:-:S13]  /*8560*/  LOP3.LUT P0, RZ, R4, 0xff, RZ, 0xc0, !PT ;  /* 0x000000ff04ff7812 */ /* 0x000fda000780c0ff */
[----:B------:R-:W-:Y:S05]  /*8570*/  @P0 BRA `(.L_x_163) ;  /* 0xfffffff400340947 */ /* 0x000fea000383ffff */
[----:B------:R-:W-:Y:S05]  /*8580*/  BSYNC B0 ;  /* 0x0000000000007941 */ /* 0x000fea0003800000 */
.L_x_152:
[----:B------:R-:W-:-:S03]  /*8590*/  UMOV UR4, 0xffffffff ;  /* 0xffffffff00047882 */ /* 0x000fc60000000000 */
[----:B------:R-:W-:Y:S05]  /*85a0*/  BRA.DIV UR4, `(.L_x_164) ;  /* 0x0000000604847947 */ /* 0x000fea000b800000 */
[----:B------:R-:W-:-:S13]  /*85b0*/  ELECT P6, URZ, PT ;  /* 0x00000000003f782f */ /* 0x000fda00038c0000 */
.L_x_181:
[----:B------:R-:W-:Y:S04]  /*85c0*/  BSSY B0, `(.L_x_165) ;  /* 0x0000046000007945 */ /* 0x000fe80003800000 */
[----:B------:R-:W-:Y:S05]  /*85d0*/  @!P6 BRA `(.L_x_166) ;  /* 0x000000040010e947 */ /* 0x000fea0003800000 */
[----:B------:R-:W-:-:S04]  /*85e0*/  LOP3.LUT R19, R19, 0x2, RZ, 0xfc, !PT ;  /* 0x0000000213137812 */ /* 0x000fc800078efcff */
[----:B------:R-:W-:-:S13]  /*85f0*/  ISETP.NE.AND P0, PT, R19, 0x3, PT ;  /* 0x000000031300780c */ /* 0x000fda0003f05270 */
[----:B------:R-:W-:Y:S05]  /*8600*/  @!P0 BRA `(.L_x_167) ;  /* 0x0000000000048947 */ /* 0x000fea0003800000 */
[----:B------:R-:W-:Y:S01]  /*8610*/  BPT.TRAP 0x1 ;  /* 0x000000040000795c */ /* 0x000fe20000300000 */
.L_x_167:
[----:B------:R-:W0:Y:S01]  /*8620*/  S2R R5, SR_CgaCtaId ;  /* 0x0000000000057919 */ /* 0x000e220000008800 */
[----:B------:R-:W-:Y:S02]  /*8630*/  MOV R2, 0x400 ;  /* 0x0000040000027802 */ /* 0x000fe40000000f00 */
[----:B------:R-:W-:Y:S02]  /*8640*/  SHF.L.U32 R4, R0, 0x1f, RZ ;  /* 0x0000001f00047819 */ /* 0x000fe400000006ff */
[----:B0-----:R-:W-:-:S05]  /*8650*/  LEA R2, R5, R2, 0x18 ;  /* 0x0000000205027211 */ /* 0x001fca00078ec0ff */
[----:B------:R-:W-:-:S04]  /*8660*/  VIADD R2, R2, 0x38 ;  /* 0x0000003802027836 */ /* 0x000fc80000000000 */
[C---:B------:R-:W-:Y:S02]  /*8670*/  IMAD R7, R3.reuse, 0x8, R2 ;  /* 0x0000000803077824 */ /* 0x040fe400078e0202 */
[----:B------:R-:W-:Y:S02]  /*8680*/  VIADD R3, R3, 0x1 ;  /* 0x0000000103037836 */ /* 0x000fe40000000000 */
[----:B------:R-:W0:Y:S03]  /*8690*/  SYNCS.PHASECHK.TRANS64.TRYWAIT P0, [R7+URZ], R4 ;  /* 0x00000004070075a7 */ /* 0x000e26000800017f */
[----:B------:R-:W-:-:S04]  /*86a0*/  ISETP.NE.AND P1, PT, R3, 0x7, PT ;  /* 0x000000070300780c */ /* 0x000fc80003f25270 */
[----:B------:R-:W-:Y:S02]  /*86b0*/  SEL R5, RZ, 0x1, P1 ;  /* 0x00000001ff057807 */ /* 0x000fe40000800000 */
[----:B------:R-:W-:Y:S02]  /*86c0*/  SEL R3, R3, RZ, P1 ;  /* 0x000000ff03037207 */ /* 0x000fe40000800000 */
[----:B------:R-:W-:-:S03]  /*86d0*/  LOP3.LUT R6, R0, R5, RZ, 0x3c, !PT ;  /* 0x0000000500067212 */ /* 0x000fc600078e3cff */
[----:B------:R-:W-:Y:S01]  /*86e0*/  IMAD R8, R3, 0x8, R2 ;  /* 0x0000000803087824 */ /* 0x000fe200078e0202 */
[----:B------:R-:W-:Y:S01]  /*86f0*/  SHF.L.U32 R5, R6, 0x1f, RZ ;  /* 0x0000001f06057819 */ /* 0x000fe200000006ff */
[----:B0-----:R-:W-:Y:S06]  /*8700*/  @!P0 BRA `(.L_x_168) ;  /* 0x00000004004c8947 */ /* 0x001fec0003800000 */
.L_x_182:
[----:B------:R-:W1:Y:S01]  /*8710*/  SYNCS.PHASECHK.TRANS64.TRYWAIT P0, [R8+URZ], R5 ;  /* 0x00000005080075a7 */ /* 0x000e62000800017f */
[----:B------:R-:W-:-:S05]  /*8720*/  VIADD R0, R3, 0x1 ;  /* 0x0000000103007836 */ /* 0x000fca0000000000 */
[----:B------:R-:W-:-:S04]  /*8730*/  ISETP.NE.AND P1, PT, R0, 0x7, PT ;  /* 0x000000070000780c */ /* 0x000fc80003f25270 */
[----:B------:R-:W-:Y:S02]  /*8740*/  SEL R3, RZ, 0x1, P1 ;  /* 0x00000001ff037807 */ /* 0x000fe40000800000 */
[----:B0-----:R-:W-:Y:S02]  /*8750*/  SEL R7, R0, RZ, P1 ;  /* 0x000000ff00077207 */ /* 0x001fe40000800000 */
[----:B------:R-:W-:-:S03]  /*8760*/  LOP3.LUT R6, R6, R3, RZ, 0x3c, !PT ;  /* 0x0000000306067212 */ /* 0x000fc600078e3cff */
[----:B------:R-:W-:Y:S01]  /*8770*/  IMAD R9, R7, 0x8, R2 ;  /* 0x0000000807097824 */ /* 0x000fe200078e0202 */
[----:B------:R-:W-:Y:S01]  /*8780*/  SHF.L.U32 R4, R6, 0x1f, RZ ;  /* 0x0000001f06047819 */ /* 0x000fe200000006ff */
[----:B-1----:R-:W-:Y:S06]  /*8790*/  @!P0 BRA `(.L_x_169) ;  /* 0x00000004003c8947 */ /* 0x002fec0003800000 */
.L_x_183:
[----:B------:R-:W1:Y:S01]  /*87a0*/  SYNCS.PHASECHK.TRANS64.TRYWAIT P0, [R9+URZ], R4 ;  /* 0x00000004090075a7 */ /* 0x000e62000800017f */
[----:B------:R-:W-:-:S05]  /*87b0*/  VIADD R0, R7, 0x1 ;  /* 0x0000000107007836 */ /* 0x000fca0000000000 */
[----:B------:R-:W-:-:S04]  /*87c0*/  ISETP.NE.AND P1, PT, R0, 0x7, PT ;  /* 0x000000070000780c */ /* 0x000fc80003f25270 */
[----:B------:R-:W-:Y:S02]  /*87d0*/  SEL R3, RZ, 0x1, P1 ;  /* 0x00000001ff037807 */ /* 0x000fe40000800000 */
[----:B------:R-:W-:Y:S02]  /*87e0*/  SEL R7, R0, RZ, P1 ;  /* 0x000000ff00077207 */ /* 0x000fe40000800000 */
[----:B------:R-:W-:-:S03]  /*87f0*/  LOP3.LUT R6, R6, R3, RZ, 0x3c, !PT ;  /* 0x0000000306067212 */ /* 0x000fc600078e3cff */
[----:B0-----:R-:W-:Y:S01]  /*8800*/  IMAD R8, R7, 0x8, R2 ;  /* 0x0000000807087824 */ /* 0x001fe200078e0202 */
[----:B------:R-:W-:Y:S01]  /*8810*/  SHF.L.U32 R5, R6, 0x1f, RZ ;  /* 0x0000001f06057819 */ /* 0x000fe200000006ff */
[----:B-1----:R-:W-:Y:S06]  /*8820*/  @!P0 BRA `(.L_x_170) ;  /* 0x00000004002c8947 */ /* 0x002fec0003800000 */
.L_x_184:
        /* <DEDUP_REMOVED lines=9> */
.L_x_185:
[----:B------:R-:W1:Y:S01]  /*88c0*/  SYNCS.PHASECHK.TRANS64.TRYWAIT P0, [R9+URZ], R4 ;  /* 0x00000004090075a7 */ /* 0x000e62000800017f */
[----:B------:R-:W-:-:S05]  /*88d0*/  VIADD R0, R7, 0x1 ;  /* 0x0000000107007836 */ /* 0x000fca0000000000 */
[----:B------:R-:W-:-:S04]  /*88e0*/  ISETP.NE.AND P1, PT, R0, 0x7, PT ;  /* 0x000000070000780c */ /* 0x000fc80003f25270 */
[----:B------:R-:W-:Y:S02]  /*88f0*/  SEL R3, RZ, 0x1, P1 ;  /* 0x00000001ff037807 */ /* 0x000fe40000800000 */
[----:B------:R-:W-:Y:S02]  /*8900*/  SEL R7, R0, RZ, P1 ;  /* 0x000000ff00077207 */ /* 0x000fe40000800000 */
[----:B------:R-:W-:-:S03]  /*8910*/  LOP3.LUT R11, R6, R3, RZ, 0x3c, !PT ;  /* 0x00000003060b7212 */ /* 0x000fc600078e3cff */
[----:B------:R-:W-:Y:S01]  /*8920*/  IMAD R6, R7, 0x8, R2 ;  /* 0x0000000807067824 */ /* 0x000fe200078e0202 */
[----:B0-----:R-:W-:Y:S01]  /*8930*/  SHF.L.U32 R5, R11, 0x1f, RZ ;  /* 0x0000001f0b057819 */ /* 0x001fe200000006ff */
[----:B-1----:R-:W-:Y:S06]  /*8940*/  @!P0 BRA `(.L_x_172) ;  /* 0x00000004000c8947 */ /* 0x002fec0003800000 */
.L_x_186:
[----:B------:R-:W1:Y:S01]  /*8950*/  SYNCS.PHASECHK.TRANS64.TRYWAIT P0, [R6+URZ], R5 ;  /* 0x00000005060075a7 */ /* 0x000e62000800017f */
[----:B------:R-:W-:-:S05]  /*8960*/  VIADD R0, R7, 0x1 ;  /* 0x0000000107007836 */ /* 0x000fca0000000000 */
[----:B------:R-:W-:-:S04]  /*8970*/  ISETP.NE.AND P1, PT, R0, 0x7, PT ;  /* 0x000000070000780c */ /* 0x000fc80003f25270 */
[----:B0-----:R-:W-:Y:S02]  /*8980*/  SEL R4, RZ, 0x1, P1 ;  /* 0x00000001ff047807 */ /* 0x001fe40000800000 */
[----:B------:R-:W-:Y:S02]  /*8990*/  SEL R3, R0, RZ, P1 ;  /* 0x000000ff00037207 */ /* 0x000fe40000800000 */
[----:B------:R-:W-:Y:S01]  /*89a0*/  LOP3.LUT R0, R11, R4, RZ, 0x3c, !PT ;  /* 0x000000040b007212 */ /* 0x000fe200078e3cff */
[----:B-1----:R-:W-:Y:S06]  /*89b0*/  @!P0 BRA `(.L_x_173) ;  /* 0x0000000400048947 */ /* 0x002fec0003800000 */
.L_x_187:
[----:B------:R-:W-:Y:S01]  /*89c0*/  IMAD R3, R3, 0x8, R2 ;  /* 0x0000000803037824 */ /* 0x000fe200078e0202 */
[----:B------:R-:W-:-:S07]  /*89d0*/  SHF.L.U32 R0, R0, 0x1f, RZ ;  /* 0x0000001f00007819 */ /* 0x000fce00000006ff */
.L_x_174:
[----:B-1----:R1:W2:Y:S02]  /*89e0*/  SYNCS.PHASECHK.TRANS64.TRYWAIT P0, [R3+URZ], R0 ;  /* 0x00000000030075a7 */ /* 0x0022a4000800017f */
[----:B--2---:R-:W-:Y:S05]  /*89f0*/  @!P0 NANOSLEEP.SYNCS 0x989680 ;  /* 0x009896800000895d */ /* 0x004fea0003900000 */
[----:B------:R-:W2:Y:S02]  /*8a00*/  @!P0 SYNCS.PHASECHK.TRANS64 P0, [R3+URZ], R0 ;  /* 0x00000000030085a7 */ /* 0x000ea4000800007f */
[----:B--2---:R-:W-:Y:S05]  /*8a10*/  @!P0 BRA `(.L_x_174) ;  /* 0xfffffffc00f08947 */ /* 0x004fea000383ffff */
.L_x_166:
[----:B------:R-:W-:Y:S05]  /*8a20*/  BSYNC B0 ;  /* 0x0000000000007941 */ /* 0x000fea0003800000 */
.L_x_165:
[----:B------:R-:W-:Y:S05]  /*8a30*/  EXIT ;  /* 0x000000000000794d */ /* 0x000fea0003800000 */
.L_x_21:
[----:B---3--:R3:W4:Y:S02]  /*8a40*/  SYNCS.PHASECHK.TRANS64.TRYWAIT P1, [R3+URZ], R0 ;  /* 0x00000000030075a7 */ /* 0x008724000802017f */
[----:B----4-:R-:W-:Y:S05]  /*8a50*/  @!P1 NANOSLEEP.SYNCS 0x989680 ;  /* 0x009896800000995d */ /* 0x010fea0003900000 */
[----:B------:R-:W4:Y:S02]  /*8a60*/  @!P1 SYNCS.PHASECHK.TRANS64 P1, [R3+URZ], R0 ;  /* 0x00000000030095a7 */ /* 0x000f24000802007f */
[----:B----4-:R-:W-:Y:S05]  /*8a70*/  @!P1 BRA `(.L_x_21) ;  /* 0xfffffffc00f09947 */ /* 0x010fea000383ffff */
[----:B------:R-:W-:Y:S05]  /*8a80*/  BRA `(.L_x_20) ;  /* 0xffffff8800a87947 */ /* 0x000fea000383ffff */
.L_x_26:
[----:B-1----:R-:W-:-:S04]  /*8a90*/  IMAD.U32 R6, RZ, RZ, UR7 ;  /* 0x00000007ff067e24 */ /* 0x002fc8000f8e00ff */
[----:B------:R1:W2:Y:S03]  /*8aa0*/  SYNCS.PHASECHK.TRANS64.TRYWAIT P1, [R6+URZ], R5 ;  /* 0x00000005060075a7 */ /* 0x0002a6000802017f */
[----:B--2---:R-:W-:Y:S05]  /*8ab0*/  @!P1 NANOSLEEP.SYNCS 0x989680 ;  /* 0x009896800000995d */ /* 0x004fea0003900000 */
[----:B------:R-:W2:Y:S02]  /*8ac0*/  @!P1 SYNCS.PHASECHK.TRANS64 P1, [R6+URZ], R5 ;  /* 0x00000005060095a7 */ /* 0x000ea4000802007f */
[----:B--2---:R-:W-:Y:S05]  /*8ad0*/  @!P1 BRA `(.L_x_26) ;  /* 0xfffffffc00ec9947 */ /* 0x004fea000383ffff */
[----:B------:R-:W-:Y:S05]  /*8ae0*/  BRA `(.L_x_25) ;  /* 0xffffff9400f47947 */ /* 0x000fea000383ffff */
.L_x_153:
[----:B------:R-:W-:Y:S01]  /*8af0*/  BSSY B1, `(.L_x_175) ;  /* 0x0000006000017945 */ /* 0x000fe20003800000 */
[----:B------:R-:W-:-:S07]  /*8b00*/  IMAD.MOV.U32 R15, RZ, RZ, -0x1 ;  /* 0xffffffffff0f7424 */ /* 0x000fce00078e00ff */
[----:B------:R-:W-:Y:S05]  /*8b10*/  WARPSYNC.COLLECTIVE R15, `(.L_x_176) ;  /* 0x000000000f0c7348 */ /* 0x000fea0003c00000 */
[----:B------:R-:W-:Y:S02]  /*8b20*/  ELECT P6, UR62, PT ;  /* 0x00000000003e782f */ /* 0x000fe400038c0000 */
[----:B------:R-:W-:Y:S01]  /*8b30*/  MOV R14, UR62 ;  /* 0x0000003e000e7c02 */ /* 0x000fe20008000f00 */
[----:B------:R-:W-:Y:S10]  /*8b40*/  ENDCOLLECTIVE ;  /* 0x000000000000791b */ /* 0x000ff40003800000 */
.L_x_176:
[----:B------:R-:W-:Y:S05]  /*8b50*/  BSYNC B1 ;  /* 0x0000000000017941 */ /* 0x000fea0003800000 */
.L_x_175:
[----:B------:R-:W-:Y:S05]  /*8b60*/  BRA `(.L_x_177) ;  /* 0xffffffec00c47947 */ /* 0x000fea000383ffff */
.L_x_156:
[----:B0-----:R0:W1:Y:S02]  /*8b70*/  SYNCS.PHASECHK.TRANS64.TRYWAIT P0, [R20+URZ+0x38], R7 ;  /* 0x00003807140075a7 */ /* 0x001064000800017f */
[----:B-1----:R-:W-:Y:S05]  /*8b80*/  @!P0 NANOSLEEP.SYNCS 0x989680 ;  /* 0x009896800000895d */ /* 0x002fea0003900000 */
[----:B------:R-:W1:Y:S02]  /*8b90*/  @!P0 SYNCS.PHASECHK.TRANS64 P0, [R20+URZ+0x38], R7 ;  /* 0x00003807140085a7 */ /* 0x000e64000800007f */
[----:B-1----:R-:W-:Y:S05]  /*8ba0*/  @!P0 BRA `(.L_x_156) ;  /* 0xfffffffc00f08947 */ /* 0x002fea000383ffff */
[----:B------:R-:W-:Y:S05]  /*8bb0*/  BRA `(.L_x_178) ;  /* 0xfffffff000007947 */ /* 0x000fea000383ffff */
.L_x_164:
[----:B------:R-:W-:Y:S01]  /*8bc0*/  BSSY B0, `(.L_x_179) ;  /* 0x0000006000007945 */ /* 0x000fe20003800000 */
[----:B------:R-:W-:-:S07]  /*8bd0*/  IMAD.MOV.U32 R15, RZ, RZ, -0x1 ;  /* 0xffffffffff0f7424 */ /* 0x000fce00078e00ff */
[----:B------:R-:W-:Y:S05]  /*8be0*/  WARPSYNC.COLLECTIVE R15, `(.L_x_180) ;  /* 0x000000000f0c7348 */ /* 0x000fea0003c00000 */
[----:B------:R-:W-:Y:S02]  /*8bf0*/  ELECT P6, UR62, PT ;  /* 0x00000000003e782f */ /* 0x000fe400038c0000 */
[----:B------:R-:W-:Y:S01]  /*8c00*/  MOV R14, UR62 ;  /* 0x0000003e000e7c02 */ /* 0x000fe20008000f00 */
[----:B------:R-:W-:Y:S10]  /*8c10*/  ENDCOLLECTIVE ;  /* 0x000000000000791b */ /* 0x000ff40003800000 */
.L_x_180:
[----:B------:R-:W-:Y:S05]  /*8c20*/  BSYNC B0 ;  /* 0x0000000000007941 */ /* 0x000fea0003800000 */
.L_x_179:
[----:B------:R-:W-:Y:S05]  /*8c30*/  BRA `(.L_x_181) ;  /* 0xfffffff800607947 */ /* 0x000fea000383ffff */
.L_x_168:
[----:B0-----:R0:W1:Y:S02]  /*8c40*/  SYNCS.PHASECHK.TRANS64.TRYWAIT P0, [R7+URZ], R4 ;  /* 0x00000004070075a7 */ /* 0x001064000800017f */
[----:B-1----:R-:W-:Y:S05]  /*8c50*/  @!P0 NANOSLEEP.SYNCS 0x989680 ;  /* 0x009896800000895d */ /* 0x002fea0003900000 */
[----:B------:R-:W1:Y:S02]  /*8c60*/  @!P0 SYNCS.PHASECHK.TRANS64 P0, [R7+URZ], R4 ;  /* 0x00000004070085a7 */ /* 0x000e64000800007f */
[----:B-1----:R-:W-:Y:S05]  /*8c70*/  @!P0 BRA `(.L_x_168) ;  /* 0xfffffffc00f08947 */ /* 0x002fea000383ffff */
[----:B------:R-:W-:Y:S05]  /*8c80*/  BRA `(.L_x_182) ;  /* 0xfffffff800a07947 */ /* 0x000fea000383ffff */
.L_x_169:
[----:B0-----:R0:W1:Y:S02]  /*8c90*/  SYNCS.PHASECHK.TRANS64.TRYWAIT P0, [R8+URZ], R5 ;  /* 0x00000005080075a7 */ /* 0x001064000800017f */
[----:B-1----:R-:W-:Y:S05]  /*8ca0*/  @!P0 NANOSLEEP.SYNCS 0x989680 ;  /* 0x009896800000895d */ /* 0x002fea0003900000 */
[----:B------:R-:W1:Y:S02]  /*8cb0*/  @!P0 SYNCS.PHASECHK.TRANS64 P0, [R8+URZ], R5 ;  /* 0x00000005080085a7 */ /* 0x000e64000800007f */
[----:B-1----:R-:W-:Y:S05]  /*8cc0*/  @!P0 BRA `(.L_x_169) ;  /* 0xfffffffc00f08947 */ /* 0x002fea000383ffff */
[----:B------:R-:W-:Y:S05]  /*8cd0*/  BRA `(.L_x_183) ;  /* 0xfffffff800b07947 */ /* 0x000fea000383ffff */
.L_x_170:
[----:B0-----:R0:W1:Y:S02]  /*8ce0*/  SYNCS.PHASECHK.TRANS64.TRYWAIT P0, [R9+URZ], R4 ;  /* 0x00000004090075a7 */ /* 0x001064000800017f */
[----:B-1----:R-:W-:Y:S05]  /*8cf0*/  @!P0 NANOSLEEP.SYNCS 0x989680 ;  /* 0x009896800000895d */ /* 0x002fea0003900000 */
[----:B------:R-:W1:Y:S02]  /*8d00*/  @!P0 SYNCS.PHASECHK.TRANS64 P0, [R9+URZ], R4 ;  /* 0x00000004090085a7 */ /* 0x000e64000800007f */
[----:B-1----:R-:W-:Y:S05]  /*8d10*/  @!P0 BRA `(.L_x_170) ;  /* 0xfffffffc00f08947 */ /* 0x002fea000383ffff */
[----:B------:R-:W-:Y:S05]  /*8d20*/  BRA `(.L_x_184) ;  /* 0xfffffff800c07947 */ /* 0x000fea000383ffff */
.L_x_171:
[----:B0-----:R0:W1:Y:S02]  /*8d30*/  SYNCS.PHASECHK.TRANS64.TRYWAIT P0, [R8+URZ], R5 ;  /* 0x00000005080075a7 */ /* 0x001064000800017f */
[----:B-1----:R-:W-:Y:S05]  /*8d40*/  @!P0 NANOSLEEP.SYNCS 0x989680 ;  /* 0x009896800000895d */ /* 0x002fea0003900000 */
[----:B------:R-:W1:Y:S02]  /*8d50*/  @!P0 SYNCS.PHASECHK.TRANS64 P0, [R8+URZ], R5 ;  /* 0x00000005080085a7 */ /* 0x000e64000800007f */
[----:B-1----:R-:W-:Y:S05]  /*8d60*/  @!P0 BRA `(.L_x_171) ;  /* 0xfffffffc00f08947 */ /* 0x002fea000383ffff */
[----:B------:R-:W-:Y:S05]  /*8d70*/  BRA `(.L_x_185) ;  /* 0xfffffff800d07947 */ /* 0x000fea000383ffff */
.L_x_172:
[----:B0-----:R0:W1:Y:S02]  /*8d80*/  SYNCS.PHASECHK.TRANS64.TRYWAIT P0, [R9+URZ], R4 ;  /* 0x00000004090075a7 */ /* 0x001064000800017f */
[----:B-1----:R-:W-:Y:S05]  /*8d90*/  @!P0 NANOSLEEP.SYNCS 0x989680 ;  /* 0x009896800000895d */ /* 0x002fea0003900000 */
[----:B------:R-:W1:Y:S02]  /*8da0*/  @!P0 SYNCS.PHASECHK.TRANS64 P0, [R9+URZ], R4 ;  /* 0x00000004090085a7 */ /* 0x000e64000800007f */
[----:B-1----:R-:W-:Y:S05]  /*8db0*/  @!P0 BRA `(.L_x_172) ;  /* 0xfffffffc00f08947 */ /* 0x002fea000383ffff */
[----:B------:R-:W-:Y:S05]  /*8dc0*/  BRA `(.L_x_186) ;  /* 0xfffffff800e07947 */ /* 0x000fea000383ffff */
.L_x_173:
[----:B0-----:R0:W1:Y:S02]  /*8dd0*/  SYNCS.PHASECHK.TRANS64.TRYWAIT P0, [R6+URZ], R5 ;  /* 0x00000005060075a7 */ /* 0x001064000800017f */
[----:B-1----:R-:W-:Y:S05]  /*8de0*/  @!P0 NANOSLEEP.SYNCS 0x989680 ;  /* 0x009896800000895d */ /* 0x002fea0003900000 */
[----:B------:R-:W1:Y:S02]  /*8df0*/  @!P0 SYNCS.PHASECHK.TRANS64 P0, [R6+URZ], R5 ;  /* 0x00000005060085a7 */ /* 0x000e64000800007f */
[----:B-1----:R-:W-:Y:S05]  /*8e00*/  @!P0 BRA `(.L_x_173) ;  /* 0xfffffffc00f08947 */ /* 0x002fea000383ffff */
[----:B------:R-:W-:Y:S05]  /*8e10*/  BRA `(.L_x_187) ;  /* 0xfffffff800e87947 */ /* 0x000fea000383ffff */
.L_x_188:
[----:B------:R-:W-:-:S00]  /*8e20*/  BRA `(.L_x_188) ;  /* 0xfffffffc00fc7947 */ /* 0x000fc0000383ffff */
[----:B------:R-:W-:-:S00]  /*8e30*/  NOP ;  /* 0x0000000000007918 */ /* 0x000fc00000000000 */
        /* <DEDUP_REMOVED lines=12> */
.L_x_189:


//--------------------- .nv.global.init           --------------------------
	.section	.nv.global.init,"aw",@progbits
.nv.global.init:
	.type		$str$22,@object
	.size		$str$22,($str$23 - $str$22)
$str$22:
        /*0000*/ 	.byte	0x6b, 0x5f, 0x74, 0x69, 0x6c, 0x65, 0x5f, 0x63, 0x6f, 0x75, 0x6e, 0x74, 0x20, 0x3e, 0x3d, 0x20
        /*0010*/ 	.byte	0x31, 0x00
	.type		$str$23,@object
	.size		$str$23,(__unnamed_1 - $str$23)
$str$23:
        /*0012*/ 	.byte	0x2f, 0x74, 0x6d, 0x70, 0x2f, 0x63, 0x75, 0x74, 0x6c, 0x61, 0x73, 0x73, 0x5f, 0x73, 0x77, 0x65
        /*0022*/ 	.byte	0x65, 0x70, 0x5f, 0x73, 0x72, 0x63, 0x2f, 0x69, 0x6e, 0x63, 0x6c, 0x75, 0x64, 0x65, 0x2f, 0x63
        /*0032*/ 	.byte	0x75, 0x74, 0x6c, 0x61, 0x73, 0x73, 0x2f, 0x67, 0x65, 0x6d, 0x6d, 0x2f, 0x63, 0x6f, 0x6c, 0x6c
        /*0042*/ 	.byte	0x65, 0x63, 0x74, 0x69, 0x76, 0x65, 0x2f, 0x73, 0x6d, 0x39, 0x30, 0x5f, 0x6d, 0x6d, 0x61, 0x5f
        /*0052*/ 	.byte	0x74, 0x6d, 0x61, 0x5f, 0x67, 0x6d, 0x6d, 0x61, 0x5f, 0x73, 0x73, 0x5f, 0x77, 0x61, 0x72, 0x70
        /*0062*/ 	.byte	0x73, 0x70, 0x65, 0x63, 0x69, 0x61, 0x6c, 0x69, 0x7a, 0x65, 0x64, 0x2e, 0x68, 0x70, 0x70, 0x00
	.type		__unnamed_1,@object
	.size		__unnamed_1,(.L_0 - __unnamed_1)
__unnamed_1:
        /*0072*/ 	.byte	0x76, 0x6f, 0x69, 0x64, 0x20, 0x63, 0x75, 0x74, 0x6c, 0x61, 0x73, 0x73, 0x3a, 0x3a, 0x67, 0x65
        /* <DEDUP_REMOVED lines=180> */
        /*0bc2*/ 	.byte	0x79, 0x5d, 0x00
.L_0:


//--------------------- .nv.shared._ZN7cutlass13device_kernelINS_4gemm6kernel13GemmUniversalIN4cute5tupleIJiiiiEEENS1_10collective13CollectiveMmaINS1_34MainloopSm90TmaGmmaWarpSpecializedILi7ENS5_IJNS4_1CILi2EEENSA_ILi1EEESC_EEENS1_35KernelTmaWarpSpecializedCooperativeEEENS5_IJNSA_ILi128EEENSA_ILi112EEENSA_ILi64EEEEEENS_6half_tENS5_IJlSC_lEEESK_SL_NS4_8TiledMMAINS4_8MMA_AtomIJNS4_4SM904GMMA25MMA_64x16x16_F32F16F16_SSILNSP_5MajorE0ELSR_0ELNSP_7ScaleInE1ELSS_1EEEEEENS4_6LayoutISD_NS5_IJSC_NSA_ILi0EEESW_EEEEENS5_IJNS4_10UnderscoreESZ_SZ_EEEEENS4_13SM90_TMA_LOADENS4_14ComposedLayoutINS4_7SwizzleILi3ELi4ELi3EEENS4_18smem_ptr_flag_bitsILi16EEENSV_INS5_IJNSA_ILi8EEESI_EEENS5_IJSI_SC_EEEEEEEvNS4_8identityENS4_23SM90_TMA_LOAD_MULTICASTES1C_vS1D_EENS_8epilogue10collective6detail29Sm90TmaWarpSpecializedAdapterINS1H_15DefaultEpilogueISK_SL_SL_NS1G_6thread17LinearCombinationISK_Li1EffLNS1L_9ScaleType4KindE0ELNS_15FloatRoundStyleE2ESK_EENS1_15EpilogueDefaultEEEEEvvEEEEvNT_6ParamsE --------------------------
	.section	.nv.shared._ZN7cutlass13device_kernelINS_4gemm6kernel13GemmUniversalIN4cute5tupleIJiiiiEEENS1_10collective13CollectiveMmaINS1_34MainloopSm90TmaGmmaWarpSpecializedILi7ENS5_IJNS4_1CILi2EEENSA_ILi1EEESC_EEENS1_35KernelTmaWarpSpecializedCooperativeEEENS5_IJNSA_ILi128EEENSA_ILi112EEENSA_ILi64EEEEEENS_6half_tENS5_IJlSC_lEEESK_SL_NS4_8TiledMMAINS4_8MMA_AtomIJNS4_4SM904GMMA25MMA_64x16x16_F32F16F16_SSILNSP_5MajorE0ELSR_0ELNSP_7ScaleInE1ELSS_1EEEEEENS4_6LayoutISD_NS5_IJSC_NSA_ILi0EEESW_EEEEENS5_IJNS4_10UnderscoreESZ_SZ_EEEEENS4_13SM90_TMA_LOADENS4_14ComposedLayoutINS4_7SwizzleILi3ELi4ELi3EEENS4_18smem_ptr_flag_bitsILi16EEENSV_INS5_IJNSA_ILi8EEESI_EEENS5_IJSI_SC_EEEEEEEvNS4_8identityENS4_23SM90_TMA_LOAD_MULTICASTES1C_vS1D_EENS_8epilogue10collective6detail29Sm90TmaWarpSpecializedAdapterINS1H_15DefaultEpilogueISK_SL_SL_NS1G_6thread17LinearCombinationISK_Li1EffLNS1L_9ScaleType4KindE0ELNS_15FloatRoundStyleE2ESK_EENS1_15EpilogueDefaultEEEEEvvEEEEvNT_6ParamsE,"aw",@nobits
	.sectionflags	@""
	.align	16
	.zero		1024


//--------------------- .nv.shared.reserved.0     --------------------------
	.section	.nv.shared.reserved.0,"aw",@nobits
	.weak		__nv_reservedSMEM_offset_0_alias
	.size		__nv_reservedSMEM_offset_0_alias, 0, 0
	.other		__nv_reservedSMEM_offset_0_alias,@"STO_CUDA_RESERVED_SHARED STV_DEFAULT"
__nv_reservedSMEM_offset_0_alias:
	.zero		0


//--------------------- .nv.global                --------------------------
	.section	.nv.global,"aw",@nobits
.nv.global:
	.type		_ZN40_INTERNAL_454d6410_4_k_cu_48739b64_149064cute1_E,@object
	.size		_ZN40_INTERNAL_454d6410_4_k_cu_48739b64_149064cute1_E,(_ZN40_INTERNAL_454d6410_4_k_cu_48739b64_149064cuda3std3__45__cpo6cbeginE - _ZN40_INTERNAL_454d6410_4_k_cu_48739b64_149064cute1_E)
_ZN40_INTERNAL_454d6410_4_k_cu_48739b64_149064cute1_E:
	.zero		1
	.type		_ZN40_INTERNAL_454d6410_4_k_cu_48739b64_149064cuda3std3__45__cpo6cbeginE,@object
	.size		_ZN40_INTERNAL_454d6410_4_k_cu_48739b64_149064cuda3std3__45__cpo6cbeginE,(_ZN40_INTERNAL_454d6410_4_k_cu_48739b64_149064cuda3std3__48in_placeE - _ZN40_INTERNAL_454d6410_4_k_cu_48739b64_149064cuda3std3__45__cpo6cbeginE)
_ZN40_INTERNAL_454d6410_4_k_cu_48739b64_149064cuda3std3__45__cpo6cbeginE:
	.zero		1
	.type		_ZN40_INTERNAL_454d6410_4_k_cu_48739b64_149064cuda3std3__48in_placeE,@object
	.size		_ZN40_INTERNAL_454d6410_4_k_cu_48739b64_149064cuda3std3__48in_placeE,(_ZN40_INTERNAL_454d6410_4_k_cu_48739b64_149064cuda3std6ranges3__45__cpo9iter_moveE - _ZN40_INTERNAL_454d6410_4_k_cu_48739b64_149064cuda3std3__48in_placeE)
_ZN40_INTERNAL_454d6410_4_k_cu_48739b64_149064cuda3std3__48in_placeE:
	.zero		1
	.type		_ZN40_INTERNAL_454d6410_4_k_cu_48739b64_149064cuda3std6ranges3__45__cpo9iter_moveE,@object
	.size		_ZN40_INTERNAL_454d6410_4_k_cu_48739b64_149064cuda3std6ranges3__45__cpo9iter_moveE,(_ZN40_INTERNAL_454d6410_4_k_cu_48739b64_149064cuda3std3__45__cpo5beginE - _ZN40_INTERNAL_454d6410_4_k_cu_48739b64_149064cuda3std6ranges3__45__cpo9iter_moveE)
_ZN40_INTERNAL_454d6410_4_k_cu_48739b64_149064cuda3std6ranges3__45__cpo9iter_moveE:
	.zero		1
	.type		_ZN40_INTERNAL_454d6410_4_k_cu_48739b64_149064cuda3std3__45__cpo5beginE,@object
	.size		_ZN40_INTERNAL_454d6410_4_k_cu_48739b64_149064cuda3std3__45__cpo5beginE,(_ZN40_INTERNAL_454d6410_4_k_cu_48739b64_149064cuda3std3__442_GLOBAL__N__454d6410_4_k_cu_48739b64_149066ignoreE - _ZN40_INTERNAL_454d6410_4_k_cu_48739b64_149064cuda3std3__45__cpo5beginE)
_ZN40_INTERNAL_454d6410_4_k_cu_48739b64_149064cuda3std3__45__cpo5beginE:
	.zero		1
	.type		_ZN40_INTERNAL_454d6410_4_k_cu_48739b64_149064cuda3std3__442_GLOBAL__N__454d6410_4_k_cu_48739b64_149066ignoreE,@object
	.size		_ZN40_INTERNAL_454d6410_4_k_cu_48739b64_149064cuda3std3__442_GLOBAL__N__454d6410_4_k_cu_48739b64_149066ignoreE,(_ZN40_INTERNAL_454d6410_4_k_cu_48739b64_149064cute7productE - _ZN40_INTERNAL_454d6410_4_k_cu_48739b64_149064cuda3std3__442_GLOBAL__N__454d6410_4_k_cu_48739b64_149066ignoreE)
_ZN40_INTERNAL_454d6410_4_k_cu_48739b64_149064cuda3std3__442_GLOBAL__N__454d6410_4_k_cu_48739b64_149066ignoreE:
	.zero		1
	.type		_ZN40_INTERNAL_454d6410_4_k_cu_48739b64_149064cute7productE,@object
	.size		_ZN40_INTERNAL_454d6410_4_k_cu_48739b64_149064cute7productE,(_ZN40_INTERNAL_454d6410_4_k_cu_48739b64_149064cuda3std3__45__cpo3endE - _ZN40_INTERNAL_454d6410_4_k_cu_48739b64_149064cute7productE)
_ZN40_INTERNAL_454d6410_4_k_cu_48739b64_149064cute7productE:
	.zero		1
	.type		_ZN40_INTERNAL_454d6410_4_k_cu_48739b64_149064cuda3std3__45__cpo3endE,@object
	.size		_ZN40_INTERNAL_454d6410_4_k_cu_48739b64_149064cuda3std3__45__cpo3endE,(_ZN40_INTERNAL_454d6410_4_k_cu_48739b64_149064cuda3std3__419piecewise_constructE - _ZN40_INTERNAL_454d6410_4_k_cu_48739b64_149064cuda3std3__45__cpo3endE)
_ZN40_INTERNAL_454d6410_4_k_cu_48739b64_149064cuda3std3__45__cpo3endE:
	.zero		1
	.type		_ZN40_INTERNAL_454d6410_4_k_cu_48739b64_149064cuda3std3__419piecewise_constructE,@object
	.size		_ZN40_INTERNAL_454d6410_4_k_cu_48739b64_149064cuda3std3__419piecewise_constructE,(_ZN40_INTERNAL_454d6410_4_k_cu_48739b64_149064cuda3std3__45__cpo4cendE - _ZN40_INTERNAL_454d6410_4_k_cu_48739b64_149064cuda3std3__419piecewise_constructE)
_ZN40_INTERNAL_454d6410_4_k_cu_48739b64_149064cuda3std3__419piecewise_constructE:
	.zero		1
	.type		_ZN40_INTERNAL_454d6410_4_k_cu_48739b64_149064cuda3std3__45__cpo4cendE,@object
	.size		_ZN40_INTERNAL_454d6410_4_k_cu_48739b64_149064cuda3std3__45__cpo4cendE,(_ZN40_INTERNAL_454d6410_4_k_cu_48739b64_149064cuda3std6ranges3__45__cpo4swapE - _ZN40_INTERNAL_454d6410_4_k_cu_48739b64_149064cuda3std3__45__cpo4cendE)
_ZN40_INTERNAL_454d6410_4_k_cu_48739b64_149064cuda3std3__45__cpo4cendE:
	.zero		1
	.type		_ZN40_INTERNAL_454d6410_4_k_cu_48739b64_149064cuda3std6ranges3__45__cpo4swapE,@object
	.size		_ZN40_INTERNAL_454d6410_4_k_cu_48739b64_149064cuda3std6ranges3__45__cpo4swapE,(.L_8 - _ZN40_INTERNAL_454d6410_4_k_cu_48739b64_149064cuda3std6ranges3__45__cpo4swapE)
_ZN40_INTERNAL_454d6410_4_k_cu_48739b64_149064cuda3std6ranges3__45__cpo4swapE:
	.zero		1
.L_8:


//--------------------- .nv.constant0._ZN7cutlass13device_kernelINS_4gemm6kernel13GemmUniversalIN4cute5tupleIJiiiiEEENS1_10collective13CollectiveMmaINS1_34MainloopSm90TmaGmmaWarpSpecializedILi7ENS5_IJNS4_1CILi2EEENSA_ILi1EEESC_EEENS1_35KernelTmaWarpSpecializedCooperativeEEENS5_IJNSA_ILi128EEENSA_ILi112EEENSA_ILi64EEEEEENS_6half_tENS5_IJlSC_lEEESK_SL_NS4_8TiledMMAINS4_8MMA_AtomIJNS4_4SM904GMMA25MMA_64x16x16_F32F16F16_SSILNSP_5MajorE0ELSR_0ELNSP_7ScaleInE1ELSS_1EEEEEENS4_6LayoutISD_NS5_IJSC_NSA_ILi0EEESW_EEEEENS5_IJNS4_10UnderscoreESZ_SZ_EEEEENS4_13SM90_TMA_LOADENS4_14ComposedLayoutINS4_7SwizzleILi3ELi4ELi3EEENS4_18smem_ptr_flag_bitsILi16EEENSV_INS5_IJNSA_ILi8EEESI_EEENS5_IJSI_SC_EEEEEEEvNS4_8identityENS4_23SM90_TMA_LOAD_MULTICASTES1C_vS1D_EENS_8epilogue10collective6detail29Sm90TmaWarpSpecializedAdapterINS1H_15DefaultEpilogueISK_SL_SL_NS1G_6thread17LinearCombinationISK_Li1EffLNS1L_9ScaleType4KindE0ELNS_15FloatRoundStyleE2ESK_EENS1_15EpilogueDefaultEEEEEvvEEEEvNT_6ParamsE --------------------------
	.section	.nv.constant0._ZN7cutlass13device_kernelINS_4gemm6kernel13GemmUniversalIN4cute5tupleIJiiiiEEENS1_10collective13CollectiveMmaINS1_34MainloopSm90TmaGmmaWarpSpecializedILi7ENS5_IJNS4_1CILi2EEENSA_ILi1EEESC_EEENS1_35KernelTmaWarpSpecializedCooperativeEEENS5_IJNSA_ILi128EEENSA_ILi112EEENSA_ILi64EEEEEENS_6half_tENS5_IJlSC_lEEESK_SL_NS4_8TiledMMAINS4_8MMA_AtomIJNS4_4SM904GMMA25MMA_64x16x16_F32F16F16_SSILNSP_5MajorE0ELSR_0ELNSP_7ScaleInE1ELSS_1EEEEEENS4_6LayoutISD_NS5_IJSC_NSA_ILi0EEESW_EEEEENS5_IJNS4_10UnderscoreESZ_SZ_EEEEENS4_13SM90_TMA_LOADENS4_14ComposedLayoutINS4_7SwizzleILi3ELi4ELi3EEENS4_18smem_ptr_flag_bitsILi16EEENSV_INS5_IJNSA_ILi8EEESI_EEENS5_IJSI_SC_EEEEEEEvNS4_8identityENS4_23SM90_TMA_LOAD_MULTICASTES1C_vS1D_EENS_8epilogue10collective6detail29Sm90TmaWarpSpecializedAdapterINS1H_15DefaultEpilogueISK_SL_SL_NS1G_6thread17LinearCombinationISK_Li1EffLNS1L_9ScaleType4KindE0ELNS_15FloatRoundStyleE2ESK_EENS1_15EpilogueDefaultEEEEEvvEEEEvNT_6ParamsE,"a",@progbits
	.sectionflags	@""
	.align	4
.nv.constant0._ZN7cutlass13device_kernelINS_4gemm6kernel13GemmUniversalIN4cute5tupleIJiiiiEEENS1_10collective13CollectiveMmaINS1_34MainloopSm90TmaGmmaWarpSpecializedILi7ENS5_IJNS4_1CILi2EEENSA_ILi1EEESC_EEENS1_35KernelTmaWarpSpecializedCooperativeEEENS5_IJNSA_ILi128EEENSA_ILi112EEENSA_ILi64EEEEEENS_6half_tENS5_IJlSC_lEEESK_SL_NS4_8TiledMMAINS4_8MMA_AtomIJNS4_4SM904GMMA25MMA_64x16x16_F32F16F16_SSILNSP_5MajorE0ELSR_0ELNSP_7ScaleInE1ELSS_1EEEEEENS4_6LayoutISD_NS5_IJSC_NSA_ILi0EEESW_EEEEENS5_IJNS4_10UnderscoreESZ_SZ_EEEEENS4_13SM90_TMA_LOADENS4_14ComposedLayoutINS4_7SwizzleILi3ELi4ELi3EEENS4_18smem_ptr_flag_bitsILi16EEENSV_INS5_IJNSA_ILi8EEESI_EEENS5_IJSI_SC_EEEEEEEvNS4_8identityENS4_23SM90_TMA_LOAD_MULTICASTES1C_vS1D_EENS_8epilogue10collective6detail29Sm90TmaWarpSpecializedAdapterINS1H_15DefaultEpilogueISK_SL_SL_NS1G_6thread17LinearCombinationISK_Li1EffLNS1L_9ScaleType4KindE0ELNS_15FloatRoundStyleE2ESK_EENS1_15EpilogueDefaultEEEEEvvEEEEvNT_6ParamsE:
	.zero		1664


//--------------------- SYMBOLS --------------------------

	.type		.nv.reservedSmem.offset0,@object
	.size		.nv.reservedSmem.offset0,0x4
	.type		__assertfail,@function
